//
// Generated by NVIDIA NVVM Compiler
//
// Compiler Build ID: CL-36424714
// Cuda compilation tools, release 13.0, V13.0.88
// Based on NVVM 20.0.0
//

.version 9.0
.target sm_100
.address_size 64

	// .globl	_Z23simple_histogram_kernelPcPi
// _ZZ16histogram_kernelPcPiE6hist_s has been demoted
// _ZZ20agg_histogram_kernelPcPiE6hist_s has been demoted

.visible .entry _Z23simple_histogram_kernelPcPi(
	.param .u64 .ptr .align 1 _Z23simple_histogram_kernelPcPi_param_0,
	.param .u64 .ptr .align 1 _Z23simple_histogram_kernelPcPi_param_1
)
{
	.reg .pred 	%p<2>;
	.reg .b16 	%rs<6>;
	.reg .b32 	%r<7>;
	.reg .b64 	%rd<9>;

	ld.param.u64 	%rd1, [_Z23simple_histogram_kernelPcPi_param_0];
	ld.param.u64 	%rd2, [_Z23simple_histogram_kernelPcPi_param_1];
	mov.u32 	%r2, %ctaid.x;
	mov.u32 	%r3, %ntid.x;
	mov.u32 	%r4, %tid.x;
	mad.lo.s32 	%r1, %r2, %r3, %r4;
	setp.gt.s32 	%p1, %r1, 99999998;
	@%p1 bra 	$L__BB0_2;
	cvta.to.global.u64 	%rd3, %rd1;
	cvta.to.global.u64 	%rd4, %rd2;
	cvt.s64.s32 	%rd5, %r1;
	add.s64 	%rd6, %rd3, %rd5;
	ld.global.s8 	%rs1, [%rd6];
	add.s16 	%rs2, %rs1, -97;
	shr.u16 	%rs3, %rs2, 14;
	add.s16 	%rs4, %rs2, %rs3;
	shr.s16 	%rs5, %rs4, 2;
	cvt.s32.s16 	%r5, %rs5;
	mul.wide.s32 	%rd7, %r5, 4;
	add.s64 	%rd8, %rd4, %rd7;
	atom.global.add.u32 	%r6, [%rd8], 1;
$L__BB0_2:
	ret;

}
	// .globl	_Z16histogram_kernelPcPi
.visible .entry _Z16histogram_kernelPcPi(
	.param .u64 .ptr .align 1 _Z16histogram_kernelPcPi_param_0,
	.param .u64 .ptr .align 1 _Z16histogram_kernelPcPi_param_1
)
{
	.reg .pred 	%p<10>;
	.reg .b16 	%rs<26>;
	.reg .b32 	%r<63>;
	.reg .b64 	%rd<19>;
	// demoted variable
	.shared .align 4 .b8 _ZZ16histogram_kernelPcPiE6hist_s[28];
	ld.param.u64 	%rd7, [_Z16histogram_kernelPcPi_param_0];
	ld.param.u64 	%rd6, [_Z16histogram_kernelPcPi_param_1];
	cvta.to.global.u64 	%rd1, %rd7;
	mov.u32 	%r22, %ctaid.x;
	mov.u32 	%r1, %ntid.x;
	shl.b32 	%r23, %r1, 5;
	mul.lo.s32 	%r24, %r23, %r22;
	mov.u32 	%r62, %tid.x;
	add.s32 	%r59, %r24, %r62;
	add.s32 	%r25, %r24, %r23;
	min.u32 	%r4, %r25, 99999999;
	mov.b32 	%r26, 0;
	st.shared.u32 	[_ZZ16histogram_kernelPcPiE6hist_s], %r26;
	st.shared.u32 	[_ZZ16histogram_kernelPcPiE6hist_s+4], %r26;
	st.shared.u32 	[_ZZ16histogram_kernelPcPiE6hist_s+8], %r26;
	st.shared.u32 	[_ZZ16histogram_kernelPcPiE6hist_s+12], %r26;
	st.shared.u32 	[_ZZ16histogram_kernelPcPiE6hist_s+16], %r26;
	st.shared.u32 	[_ZZ16histogram_kernelPcPiE6hist_s+20], %r26;
	st.shared.u32 	[_ZZ16histogram_kernelPcPiE6hist_s+24], %r26;
	setp.ge.s32 	%p1, %r59, %r4;
	@%p1 bra 	$L__BB1_7;
	add.s32 	%r27, %r59, %r1;
	max.s32 	%r28, %r4, %r27;
	sub.s32 	%r29, %r28, %r27;
	setp.ne.s32 	%p2, %r29, 0;
	selp.u32 	%r30, 1, 0, %p2;
	selp.s32 	%r31, -1, 0, %p2;
	add.s32 	%r32, %r29, %r31;
	div.u32 	%r33, %r32, %r1;
	add.s32 	%r5, %r33, %r30;
	and.b32  	%r34, %r5, 3;
	setp.eq.s32 	%p3, %r34, 3;
	@%p3 bra 	$L__BB1_4;
	add.s32 	%r35, %r5, 1;
	and.b32  	%r36, %r35, 3;
	neg.s32 	%r57, %r36;
$L__BB1_3:
	.pragma "nounroll";
	cvt.s64.s32 	%rd8, %r59;
	add.s64 	%rd9, %rd1, %rd8;
	ld.global.s8 	%rs1, [%rd9];
	add.s16 	%rs2, %rs1, -97;
	shr.u16 	%rs3, %rs2, 14;
	add.s16 	%rs4, %rs2, %rs3;
	shr.s16 	%rs5, %rs4, 2;
	mul.wide.s16 	%r37, %rs5, 4;
	mov.u32 	%r38, _ZZ16histogram_kernelPcPiE6hist_s;
	add.s32 	%r39, %r38, %r37;
	atom.shared.add.u32 	%r40, [%r39], 1;
	add.s32 	%r59, %r59, %r1;
	add.s32 	%r57, %r57, 1;
	setp.ne.s32 	%p4, %r57, 0;
	@%p4 bra 	$L__BB1_3;
$L__BB1_4:
	setp.lt.u32 	%p5, %r5, 3;
	@%p5 bra 	$L__BB1_7;
	shl.b32 	%r12, %r1, 2;
	mov.u32 	%r42, _ZZ16histogram_kernelPcPiE6hist_s;
	cvt.u64.u32 	%rd12, %r1;
$L__BB1_6:
	cvt.s64.s32 	%rd10, %r59;
	add.s64 	%rd11, %rd1, %rd10;
	ld.global.s8 	%rs6, [%rd11];
	add.s16 	%rs7, %rs6, -97;
	shr.u16 	%rs8, %rs7, 14;
	add.s16 	%rs9, %rs7, %rs8;
	shr.s16 	%rs10, %rs9, 2;
	mul.wide.s16 	%r41, %rs10, 4;
	add.s32 	%r43, %r42, %r41;
	atom.shared.add.u32 	%r44, [%r43], 1;
	add.s64 	%rd13, %rd11, %rd12;
	ld.global.s8 	%rs11, [%rd13];
	add.s16 	%rs12, %rs11, -97;
	shr.u16 	%rs13, %rs12, 14;
	add.s16 	%rs14, %rs12, %rs13;
	shr.s16 	%rs15, %rs14, 2;
	mul.wide.s16 	%r45, %rs15, 4;
	add.s32 	%r46, %r42, %r45;
	atom.shared.add.u32 	%r47, [%r46], 1;
	add.s64 	%rd14, %rd13, %rd12;
	ld.global.s8 	%rs16, [%rd14];
	add.s16 	%rs17, %rs16, -97;
	shr.u16 	%rs18, %rs17, 14;
	add.s16 	%rs19, %rs17, %rs18;
	shr.s16 	%rs20, %rs19, 2;
	mul.wide.s16 	%r48, %rs20, 4;
	add.s32 	%r49, %r42, %r48;
	atom.shared.add.u32 	%r50, [%r49], 1;
	add.s64 	%rd15, %rd14, %rd12;
	ld.global.s8 	%rs21, [%rd15];
	add.s16 	%rs22, %rs21, -97;
	shr.u16 	%rs23, %rs22, 14;
	add.s16 	%rs24, %rs22, %rs23;
	shr.s16 	%rs25, %rs24, 2;
	mul.wide.s16 	%r51, %rs25, 4;
	add.s32 	%r52, %r42, %r51;
	atom.shared.add.u32 	%r53, [%r52], 1;
	add.s32 	%r59, %r59, %r12;
	setp.lt.s32 	%p6, %r59, %r4;
	@%p6 bra 	$L__BB1_6;
$L__BB1_7:
	bar.sync 	0;
	setp.gt.u32 	%p7, %r62, 6;
	@%p7 bra 	$L__BB1_12;
	mul.wide.u32 	%rd16, %r62, 4;
	cvta.to.global.u64 	%rd17, %rd6;
	add.s64 	%rd18, %rd17, %rd16;
	mul.wide.u32 	%rd3, %r1, 4;
	shl.b32 	%r54, %r62, 2;
	mov.u32 	%r55, _ZZ16histogram_kernelPcPiE6hist_s;
	add.s32 	%r61, %r55, %r54;
	shl.b32 	%r16, %r1, 2;
$L__BB1_9:
	ld.shared.u32 	%r19, [%r61];
	setp.lt.s32 	%p8, %r19, 1;
	@%p8 bra 	$L__BB1_11;
	atom.global.add.u32 	%r56, [%rd18], %r19;
$L__BB1_11:
	add.s32 	%r62, %r62, %r1;
	add.s64 	%rd18, %rd18, %rd3;
	add.s32 	%r61, %r61, %r16;
	setp.lt.u32 	%p9, %r62, 7;
	@%p9 bra 	$L__BB1_9;
$L__BB1_12:
	ret;

}
	// .globl	_Z20agg_histogram_kernelPcPi
.visible .entry _Z20agg_histogram_kernelPcPi(
	.param .u64 .ptr .align 1 _Z20agg_histogram_kernelPcPi_param_0,
	.param .u64 .ptr .align 1 _Z20agg_histogram_kernelPcPi_param_1
)
{
	.reg .pred 	%p<30>;
	.reg .b16 	%rs<66>;
	.reg .b32 	%r<123>;
	.reg .b64 	%rd<37>;
	// demoted variable
	.shared .align 4 .b8 _ZZ20agg_histogram_kernelPcPiE6hist_s[28];
	ld.param.u64 	%rd15, [_Z20agg_histogram_kernelPcPi_param_0];
	ld.param.u64 	%rd16, [_Z20agg_histogram_kernelPcPi_param_1];
	cvta.to.global.u64 	%rd1, %rd15;
	cvta.to.global.u64 	%rd2, %rd16;
	mov.u32 	%r58, %ctaid.x;
	mov.u32 	%r1, %ntid.x;
	shl.b32 	%r59, %r1, 5;
	mul.lo.s32 	%r60, %r59, %r58;
	mov.u32 	%r122, %tid.x;
	add.s32 	%r109, %r60, %r122;
	add.s32 	%r61, %r60, %r59;
	min.u32 	%r4, %r61, 99999999;
	mov.b32 	%r114, 0;
	st.shared.u32 	[_ZZ20agg_histogram_kernelPcPiE6hist_s], %r114;
	st.shared.u32 	[_ZZ20agg_histogram_kernelPcPiE6hist_s+4], %r114;
	st.shared.u32 	[_ZZ20agg_histogram_kernelPcPiE6hist_s+8], %r114;
	st.shared.u32 	[_ZZ20agg_histogram_kernelPcPiE6hist_s+12], %r114;
	st.shared.u32 	[_ZZ20agg_histogram_kernelPcPiE6hist_s+16], %r114;
	st.shared.u32 	[_ZZ20agg_histogram_kernelPcPiE6hist_s+20], %r114;
	st.shared.u32 	[_ZZ20agg_histogram_kernelPcPiE6hist_s+24], %r114;
	setp.ge.s32 	%p1, %r109, %r4;
	mov.b64 	%rd35, -1;
	@%p1 bra 	$L__BB2_33;
	add.s32 	%r65, %r109, %r1;
	max.s32 	%r66, %r4, %r65;
	sub.s32 	%r67, %r66, %r65;
	setp.ne.s32 	%p2, %r67, 0;
	selp.u32 	%r68, 1, 0, %p2;
	selp.s32 	%r69, -1, 0, %p2;
	add.s32 	%r70, %r67, %r69;
	div.u32 	%r71, %r70, %r1;
	add.s32 	%r72, %r71, %r68;
	add.s32 	%r5, %r72, 1;
	and.b32  	%r6, %r5, 3;
	setp.lt.u32 	%p3, %r72, 3;
	mov.b32 	%r98, -1;
	mov.b32 	%r114, 0;
	@%p3 bra 	$L__BB2_24;
	shl.b32 	%r7, %r1, 2;
	and.b32  	%r75, %r5, -4;
	neg.s32 	%r95, %r75;
	mov.b32 	%r98, -1;
	mov.b32 	%r114, 0;
	cvt.u64.u32 	%rd20, %r1;
$L__BB2_3:
	cvt.s64.s32 	%rd17, %r109;
	add.s64 	%rd3, %rd1, %rd17;
	ld.global.s8 	%rs61, [%rd3];
	add.s16 	%rs16, %rs61, -97;
	shr.u16 	%rs17, %rs16, 14;
	add.s16 	%rs18, %rs16, %rs17;
	shr.s16 	%rs19, %rs18, 2;
	cvt.s32.s16 	%r76, %rs19;
	setp.ne.s32 	%p4, %r98, %r76;
	@%p4 bra 	$L__BB2_5;
	add.s32 	%r100, %r114, 1;
	bra.uni 	$L__BB2_8;
$L__BB2_5:
	setp.eq.s32 	%p5, %r98, -1;
	setp.lt.s32 	%p6, %r114, 1;
	or.pred  	%p7, %p5, %p6;
	@%p7 bra 	$L__BB2_7;
	mul.wide.s32 	%rd18, %r98, 4;
	add.s64 	%rd19, %rd2, %rd18;
	atom.global.add.u32 	%r77, [%rd19], %r114;
	ld.global.u8 	%rs61, [%rd3];
$L__BB2_7:
	cvt.s16.s8 	%rs20, %rs61;
	add.s16 	%rs21, %rs20, -97;
	shr.u16 	%rs22, %rs21, 14;
	add.s16 	%rs23, %rs21, %rs22;
	shr.s16 	%rs24, %rs23, 2;
	cvt.s32.s16 	%r98, %rs24;
	mov.b32 	%r100, 1;
$L__BB2_8:
	add.s64 	%rd4, %rd3, %rd20;
	ld.global.s8 	%rs62, [%rd4];
	add.s16 	%rs25, %rs62, -97;
	shr.u16 	%rs26, %rs25, 14;
	add.s16 	%rs27, %rs25, %rs26;
	shr.s16 	%rs28, %rs27, 2;
	cvt.s32.s16 	%r79, %rs28;
	setp.eq.s32 	%p8, %r98, %r79;
	@%p8 bra 	$L__BB2_12;
	setp.eq.s32 	%p9, %r98, -1;
	setp.lt.s32 	%p10, %r100, 1;
	or.pred  	%p11, %p9, %p10;
	@%p11 bra 	$L__BB2_11;
	mul.wide.s32 	%rd21, %r98, 4;
	add.s64 	%rd22, %rd2, %rd21;
	atom.global.add.u32 	%r80, [%rd22], %r100;
	ld.global.u8 	%rs62, [%rd4];
$L__BB2_11:
	cvt.s16.s8 	%rs29, %rs62;
	add.s16 	%rs30, %rs29, -97;
	shr.u16 	%rs31, %rs30, 14;
	add.s16 	%rs32, %rs30, %rs31;
	shr.s16 	%rs33, %rs32, 2;
	cvt.s32.s16 	%r98, %rs33;
	mov.b32 	%r102, 1;
	bra.uni 	$L__BB2_13;
$L__BB2_12:
	add.s32 	%r102, %r100, 1;
$L__BB2_13:
	add.s64 	%rd5, %rd4, %rd20;
	ld.global.s8 	%rs63, [%rd5];
	add.s16 	%rs34, %rs63, -97;
	shr.u16 	%rs35, %rs34, 14;
	add.s16 	%rs36, %rs34, %rs35;
	shr.s16 	%rs37, %rs36, 2;
	cvt.s32.s16 	%r82, %rs37;
	setp.eq.s32 	%p12, %r98, %r82;
	@%p12 bra 	$L__BB2_17;
	setp.eq.s32 	%p13, %r98, -1;
	setp.lt.s32 	%p14, %r102, 1;
	or.pred  	%p15, %p13, %p14;
	@%p15 bra 	$L__BB2_16;
	mul.wide.s32 	%rd24, %r98, 4;
	add.s64 	%rd25, %rd2, %rd24;
	atom.global.add.u32 	%r83, [%rd25], %r102;
	ld.global.u8 	%rs63, [%rd5];
$L__BB2_16:
	cvt.s16.s8 	%rs38, %rs63;
	add.s16 	%rs39, %rs38, -97;
	shr.u16 	%rs40, %rs39, 14;
	add.s16 	%rs41, %rs39, %rs40;
	shr.s16 	%rs42, %rs41, 2;
	cvt.s32.s16 	%r98, %rs42;
	mov.b32 	%r104, 1;
	bra.uni 	$L__BB2_18;
$L__BB2_17:
	add.s32 	%r104, %r102, 1;
$L__BB2_18:
	add.s64 	%rd6, %rd5, %rd20;
	ld.global.s8 	%rs64, [%rd6];
	add.s16 	%rs43, %rs64, -97;
	shr.u16 	%rs44, %rs43, 14;
	add.s16 	%rs45, %rs43, %rs44;
	shr.s16 	%rs46, %rs45, 2;
	cvt.s32.s16 	%r85, %rs46;
	setp.eq.s32 	%p16, %r98, %r85;
	@%p16 bra 	$L__BB2_22;
	setp.eq.s32 	%p17, %r98, -1;
	setp.lt.s32 	%p18, %r104, 1;
	or.pred  	%p19, %p17, %p18;
	@%p19 bra 	$L__BB2_21;
	mul.wide.s32 	%rd27, %r98, 4;
	add.s64 	%rd28, %rd2, %rd27;
	atom.global.add.u32 	%r86, [%rd28], %r104;
	ld.global.u8 	%rs64, [%rd6];
$L__BB2_21:
	cvt.s16.s8 	%rs47, %rs64;
	add.s16 	%rs48, %rs47, -97;
	shr.u16 	%rs49, %rs48, 14;
	add.s16 	%rs50, %rs48, %rs49;
	shr.s16 	%rs51, %rs50, 2;
	cvt.s32.s16 	%r98, %rs51;
	mov.b32 	%r114, 1;
	bra.uni 	$L__BB2_23;
$L__BB2_22:
	add.s32 	%r114, %r104, 1;
$L__BB2_23:
	add.s32 	%r109, %r109, %r7;
	add.s32 	%r95, %r95, 4;
	setp.ne.s32 	%p20, %r95, 0;
	@%p20 bra 	$L__BB2_3;
$L__BB2_24:
	setp.eq.s32 	%p21, %r6, 0;
	@%p21 bra 	$L__BB2_32;
	neg.s32 	%r112, %r6;
$L__BB2_26:
	.pragma "nounroll";
	cvt.s64.s32 	%rd29, %r109;
	add.s64 	%rd7, %rd1, %rd29;
	ld.global.s8 	%rs65, [%rd7];
	add.s16 	%rs52, %rs65, -97;
	shr.u16 	%rs53, %rs52, 14;
	add.s16 	%rs54, %rs52, %rs53;
	shr.s16 	%rs55, %rs54, 2;
	cvt.s32.s16 	%r88, %rs55;
	setp.eq.s32 	%p22, %r98, %r88;
	@%p22 bra 	$L__BB2_30;
	setp.eq.s32 	%p23, %r98, -1;
	setp.lt.s32 	%p24, %r114, 1;
	or.pred  	%p25, %p23, %p24;
	@%p25 bra 	$L__BB2_29;
	mul.wide.s32 	%rd30, %r98, 4;
	add.s64 	%rd31, %rd2, %rd30;
	atom.global.add.u32 	%r89, [%rd31], %r114;
	ld.global.u8 	%rs65, [%rd7];
$L__BB2_29:
	cvt.s16.s8 	%rs56, %rs65;
	add.s16 	%rs57, %rs56, -97;
	shr.u16 	%rs58, %rs57, 14;
	add.s16 	%rs59, %rs57, %rs58;
	shr.s16 	%rs60, %rs59, 2;
	cvt.s32.s16 	%r98, %rs60;
	mov.b32 	%r114, 1;
	bra.uni 	$L__BB2_31;
$L__BB2_30:
	add.s32 	%r114, %r114, 1;
$L__BB2_31:
	add.s32 	%r109, %r109, %r1;
	add.s32 	%r112, %r112, 1;
	setp.ne.s32 	%p26, %r112, 0;
	@%p26 bra 	$L__BB2_26;
$L__BB2_32:
	cvt.s64.s32 	%rd35, %r98;
$L__BB2_33:
	shl.b64 	%rd32, %rd35, 2;
	add.s64 	%rd33, %rd2, %rd32;
	atom.global.add.u32 	%r91, [%rd33], %r114;
	bar.sync 	0;
	setp.gt.u32 	%p27, %r122, 6;
	@%p27 bra 	$L__BB2_38;
	mul.wide.u32 	%rd34, %r122, 4;
	add.s64 	%rd36, %rd2, %rd34;
	mul.wide.u32 	%rd11, %r1, 4;
	shl.b32 	%r92, %r122, 2;
	mov.u32 	%r93, _ZZ20agg_histogram_kernelPcPiE6hist_s;
	add.s32 	%r121, %r93, %r92;
	shl.b32 	%r51, %r1, 2;
$L__BB2_35:
	ld.shared.u32 	%r54, [%r121];
	setp.lt.s32 	%p28, %r54, 1;
	@%p28 bra 	$L__BB2_37;
	atom.global.add.u32 	%r94, [%rd36], %r54;
$L__BB2_37:
	add.s32 	%r122, %r122, %r1;
	add.s64 	%rd36, %rd36, %rd11;
	add.s32 	%r121, %r121, %r51;
	setp.lt.u32 	%p29, %r122, 7;
	@%p29 bra 	$L__BB2_35;
$L__BB2_38:
	ret;

}


// ===== COMPILED SASS (sm_100) =====

	.target	sm_100

	.elftype	@"ET_EXEC"


//--------------------- .note.nv.tkinfo           --------------------------
	.section	.note.nv.tkinfo,"",@"SHT_NOTE"
	.sectionflags	@"SHF_NOTE_NV_TKINFO"
	.tkinfo
        /*0018*/ 	.word	0x00000002
        /*0030*/ 	.string	""
        /*0030*/ 	.string	"ptxas"
        /*0030*/ 	.string	"Cuda compilation tools, release 13.0, V13.0.88"
        /*0030*/ 	.string	"Build cuda_13.0.r13.0/compiler.36424714_0"
        /*0030*/ 	.string	"-arch sm_100 -m 64 "



//--------------------- .note.nv.cuinfo           --------------------------
	.section	.note.nv.cuinfo,"",@"SHT_NOTE"
	.sectionflags	@"SHF_NOTE_NV_CUINFO"
        /*0018*/ 	.short	0x0002
        /*001a*/ 	.short	0x0064
        /*001c*/ 	.short	0x0082
	.zero		2


//--------------------- .nv.info                  --------------------------
	.section	.nv.info,"",@"SHT_CUDA_INFO"
	.align	4


	//----- nvinfo : EIATTR_REGCOUNT
	.align		4
        /*0000*/ 	.byte	0x04, 0x2f
        /*0002*/ 	.short	(.L_1 - .L_0)
	.align		4
.L_0:
        /*0004*/ 	.word	index@(_Z23simple_histogram_kernelPcPi)
        /*0008*/ 	.word	0x0000000c


	//----- nvinfo : EIATTR_FRAME_SIZE
	.align		4
.L_1:
        /*000c*/ 	.byte	0x04, 0x11
        /*000e*/ 	.short	(.L_3 - .L_2)
	.align		4
.L_2:
        /*0010*/ 	.word	index@(_Z23simple_histogram_kernelPcPi)
        /*0014*/ 	.word	0x00000000


	//----- nvinfo : EIATTR_REGCOUNT
	.align		4
.L_3:
        /*0018*/ 	.byte	0x04, 0x2f
        /*001a*/ 	.short	(.L_5 - .L_4)
	.align		4
.L_4:
        /*001c*/ 	.word	index@(_Z16histogram_kernelPcPi)
        /*0020*/ 	.word	0x00000016


	//----- nvinfo : EIATTR_FRAME_SIZE
	.align		4
.L_5:
        /*0024*/ 	.byte	0x04, 0x11
        /*0026*/ 	.short	(.L_7 - .L_6)
	.align		4
.L_6:
        /*0028*/ 	.word	index@(_Z16histogram_kernelPcPi)
        /*002c*/ 	.word	0x00000000


	//----- nvinfo : EIATTR_REGCOUNT
	.align		4
.L_7:
        /*0030*/ 	.byte	0x04, 0x2f
        /*0032*/ 	.short	(.L_9 - .L_8)
	.align		4
.L_8:
        /*0034*/ 	.word	index@(_Z20agg_histogram_kernelPcPi)
        /*0038*/ 	.word	0x00000012


	//----- nvinfo : EIATTR_FRAME_SIZE
	.align		4
.L_9:
        /*003c*/ 	.byte	0x04, 0x11
        /*003e*/ 	.short	(.L_11 - .L_10)
	.align		4
.L_10:
        /*0040*/ 	.word	index@(_Z20agg_histogram_kernelPcPi)
        /*0044*/ 	.word	0x00000000


	//----- nvinfo : EIATTR_MIN_STACK_SIZE
	.align		4
.L_11:
        /*0048*/ 	.byte	0x04, 0x12
        /*004a*/ 	.short	(.L_13 - .L_12)
	.align		4
.L_12:
        /*004c*/ 	.word	index@(_Z20agg_histogram_kernelPcPi)
        /*0050*/ 	.word	0x00000000


	//----- nvinfo : EIATTR_MIN_STACK_SIZE
	.align		4
.L_13:
        /*0054*/ 	.byte	0x04, 0x12
        /*0056*/ 	.short	(.L_15 - .L_14)
	.align		4
.L_14:
        /*0058*/ 	.word	index@(_Z16histogram_kernelPcPi)
        /*005c*/ 	.word	0x00000000


	//----- nvinfo : EIATTR_MIN_STACK_SIZE
	.align		4
.L_15:
        /*0060*/ 	.byte	0x04, 0x12
        /*0062*/ 	.short	(.L_17 - .L_16)
	.align		4
.L_16:
        /*0064*/ 	.word	index@(_Z23simple_histogram_kernelPcPi)
        /*0068*/ 	.word	0x00000000
.L_17:


//--------------------- .nv.compat                --------------------------
	.section	.nv.compat,"",@"SHT_CUDA_COMPAT_INFO"
	.align	4
        /*0000*/ 	.byte	0x02, 0x09, 0x00, 0x00, 0x02, 0x02, 0x01, 0x00, 0x02, 0x05, 0x05, 0x00, 0x03, 0x07, 0x01, 0x01
        /*0010*/ 	.byte	0x02, 0x03, 0x00, 0x00, 0x02, 0x06, 0x01, 0x00, 0x04, 0x0b, 0x08, 0x00, 0x09, 0x00, 0x00, 0x00
        /*0020*/ 	.byte	0x00, 0x00, 0x00, 0x00


//--------------------- .nv.info._Z20agg_histogram_kernelPcPi --------------------------
	.section	.nv.info._Z20agg_histogram_kernelPcPi,"",@"SHT_CUDA_INFO"
	.sectionflags	@""
	.align	4


	//----- nvinfo : EIATTR_CUDA_API_VERSION
	.align		4
        /*0000*/ 	.byte	0x04, 0x37
        /*0002*/ 	.short	(.L_19 - .L_18)
.L_18:
        /*0004*/ 	.word	0x00000082


	//----- nvinfo : EIATTR_KPARAM_INFO
	.align		4
.L_19:
        /*0008*/ 	.byte	0x04, 0x17
        /*000a*/ 	.short	(.L_21 - .L_20)
.L_20:
        /*000c*/ 	.word	0x00000000
        /*0010*/ 	.short	0x0001
        /*0012*/ 	.short	0x0008
        /*0014*/ 	.byte	0x00, 0xf5, 0x21, 0x00


	//----- nvinfo : EIATTR_KPARAM_INFO
	.align		4
.L_21:
        /*0018*/ 	.byte	0x04, 0x17
        /*001a*/ 	.short	(.L_23 - .L_22)
.L_22:
        /*001c*/ 	.word	0x00000000
        /*0020*/ 	.short	0x0000
        /*0022*/ 	.short	0x0000
        /*0024*/ 	.byte	0x00, 0xf5, 0x21, 0x00


	//----- nvinfo : EIATTR_SPARSE_MMA_MASK
	.align		4
.L_23:
        /*0028*/ 	.byte	0x03, 0x50
        /*002a*/ 	.short	0x0000


	//----- nvinfo : EIATTR_MAXREG_COUNT
	.align		4
        /*002c*/ 	.byte	0x03, 0x1b
        /*002e*/ 	.short	0x00ff


	//----- nvinfo : EIATTR_NUM_BARRIERS
	.align		4
        /*0030*/ 	.byte	0x02, 0x4c
        /*0032*/ 	.byte	0x01
	.zero		1


	//----- nvinfo : EIATTR_MERCURY_ISA_VERSION
	.align		4
        /*0034*/ 	.byte	0x03, 0x5f
        /*0036*/ 	.short	0x0101


	//----- nvinfo : EIATTR_VRC_CTA_INIT_COUNT
	.align		4
        /*0038*/ 	.byte	0x02, 0x4a
	.zero		1
	.zero		1


	//----- nvinfo : EIATTR_EXIT_INSTR_OFFSETS
	.align		4
        /*003c*/ 	.byte	0x04, 0x1c
        /*003e*/ 	.short	(.L_25 - .L_24)


	//   ....[0]....
.L_24:
        /*0040*/ 	.word	0x00000f60


	//   ....[1]....
        /*0044*/ 	.word	0x00001080


	//----- nvinfo : EIATTR_CRS_STACK_SIZE
	.align		4
.L_25:
        /*0048*/ 	.byte	0x04, 0x1e
        /*004a*/ 	.short	(.L_27 - .L_26)
.L_26:
        /*004c*/ 	.word	0x00000000


	//----- nvinfo : EIATTR_CBANK_PARAM_SIZE
	.align		4
.L_27:
        /*0050*/ 	.byte	0x03, 0x19
        /*0052*/ 	.short	0x0010


	//----- nvinfo : EIATTR_PARAM_CBANK
	.align		4
        /*0054*/ 	.byte	0x04, 0x0a
        /*0056*/ 	.short	(.L_29 - .L_28)
	.align		4
.L_28:
        /*0058*/ 	.word	index@(.nv.constant0._Z20agg_histogram_kernelPcPi)
        /*005c*/ 	.short	0x0380
        /*005e*/ 	.short	0x0010


	//----- nvinfo : EIATTR_SW_WAR
	.align		4
.L_29:
        /*0060*/ 	.byte	0x04, 0x36
        /*0062*/ 	.short	(.L_31 - .L_30)
.L_30:
        /*0064*/ 	.word	0x00000008
.L_31:


//--------------------- .nv.info._Z16histogram_kernelPcPi --------------------------
	.section	.nv.info._Z16histogram_kernelPcPi,"",@"SHT_CUDA_INFO"
	.sectionflags	@""
	.align	4


	//----- nvinfo : EIATTR_CUDA_API_VERSION
	.align		4
        /*0000*/ 	.byte	0x04, 0x37
        /*0002*/ 	.short	(.L_33 - .L_32)
.L_32:
        /*0004*/ 	.word	0x00000082


	//----- nvinfo : EIATTR_KPARAM_INFO
	.align		4
.L_33:
        /*0008*/ 	.byte	0x04, 0x17
        /*000a*/ 	.short	(.L_35 - .L_34)
.L_34:
        /*000c*/ 	.word	0x00000000
        /*0010*/ 	.short	0x0001
        /*0012*/ 	.short	0x0008
        /*0014*/ 	.byte	0x00, 0xf5, 0x21, 0x00


	//----- nvinfo : EIATTR_KPARAM_INFO
	.align		4
.L_35:
        /*0018*/ 	.byte	0x04, 0x17
        /*001a*/ 	.short	(.L_37 - .L_36)
.L_36:
        /*001c*/ 	.word	0x00000000
        /*0020*/ 	.short	0x0000
        /*0022*/ 	.short	0x0000
        /*0024*/ 	.byte	0x00, 0xf5, 0x21, 0x00


	//----- nvinfo : EIATTR_SPARSE_MMA_MASK
	.align		4
.L_37:
        /*0028*/ 	.byte	0x03, 0x50
        /*002a*/ 	.short	0x0000


	//----- nvinfo : EIATTR_MAXREG_COUNT
	.align		4
        /*002c*/ 	.byte	0x03, 0x1b
        /*002e*/ 	.short	0x00ff


	//----- nvinfo : EIATTR_NUM_BARRIERS
	.align		4
        /*0030*/ 	.byte	0x02, 0x4c
        /*0032*/ 	.byte	0x01
	.zero		1


	//----- nvinfo : EIATTR_MERCURY_ISA_VERSION
	.align		4
        /*0034*/ 	.byte	0x03, 0x5f
        /*0036*/ 	.short	0x0101


	//----- nvinfo : EIATTR_VRC_CTA_INIT_COUNT
	.align		4
        /*0038*/ 	.byte	0x02, 0x4a
	.zero		1
	.zero		1


	//----- nvinfo : EIATTR_EXIT_INSTR_OFFSETS
	.align		4
        /*003c*/ 	.byte	0x04, 0x1c
        /*003e*/ 	.short	(.L_39 - .L_38)


	//   ....[0]....
.L_38:
        /*0040*/ 	.word	0x00000790


	//   ....[1]....
        /*0044*/ 	.word	0x00000880


	//----- nvinfo : EIATTR_CRS_STACK_SIZE
	.align		4
.L_39:
        /*0048*/ 	.byte	0x04, 0x1e
        /*004a*/ 	.short	(.L_41 - .L_40)
.L_40:
        /*004c*/ 	.word	0x00000000


	//----- nvinfo : EIATTR_CBANK_PARAM_SIZE
	.align		4
.L_41:
        /*0050*/ 	.byte	0x03, 0x19
        /*0052*/ 	.short	0x0010


	//----- nvinfo : EIATTR_PARAM_CBANK
	.align		4
        /*0054*/ 	.byte	0x04, 0x0a
        /*0056*/ 	.short	(.L_43 - .L_42)
	.align		4
.L_42:
        /*0058*/ 	.word	index@(.nv.constant0._Z16histogram_kernelPcPi)
        /*005c*/ 	.short	0x0380
        /*005e*/ 	.short	0x0010


	//----- nvinfo : EIATTR_SW_WAR
	.align		4
.L_43:
        /*0060*/ 	.byte	0x04, 0x36
        /*0062*/ 	.short	(.L_45 - .L_44)
.L_44:
        /*0064*/ 	.word	0x00000008
.L_45:


//--------------------- .nv.info._Z23simple_histogram_kernelPcPi --------------------------
	.section	.nv.info._Z23simple_histogram_kernelPcPi,"",@"SHT_CUDA_INFO"
	.sectionflags	@""
	.align	4


	//----- nvinfo : EIATTR_CUDA_API_VERSION
	.align		4
        /*0000*/ 	.byte	0x04, 0x37
        /*0002*/ 	.short	(.L_47 - .L_46)
.L_46:
        /*0004*/ 	.word	0x00000082


	//----- nvinfo : EIATTR_KPARAM_INFO
	.align		4
.L_47:
        /*0008*/ 	.byte	0x04, 0x17
        /*000a*/ 	.short	(.L_49 - .L_48)
.L_48:
        /*000c*/ 	.word	0x00000000
        /*0010*/ 	.short	0x0001
        /*0012*/ 	.short	0x0008
        /*0014*/ 	.byte	0x00, 0xf5, 0x21, 0x00


	//----- nvinfo : EIATTR_KPARAM_INFO
	.align		4
.L_49:
        /*0018*/ 	.byte	0x04, 0x17
        /*001a*/ 	.short	(.L_51 - .L_50)
.L_50:
        /*001c*/ 	.word	0x00000000
        /*0020*/ 	.short	0x0000
        /*0022*/ 	.short	0x0000
        /*0024*/ 	.byte	0x00, 0xf5, 0x21, 0x00


	//----- nvinfo : EIATTR_SPARSE_MMA_MASK
	.align		4
.L_51:
        /*0028*/ 	.byte	0x03, 0x50
        /*002a*/ 	.short	0x0000


	//----- nvinfo : EIATTR_MAXREG_COUNT
	.align		4
        /*002c*/ 	.byte	0x03, 0x1b
        /*002e*/ 	.short	0x00ff


	//----- nvinfo : EIATTR_MERCURY_ISA_VERSION
	.align		4
        /*0030*/ 	.byte	0x03, 0x5f
        /*0032*/ 	.short	0x0101


	//----- nvinfo : EIATTR_VRC_CTA_INIT_COUNT
	.align		4
        /*0034*/ 	.byte	0x02, 0x4a
	.zero		1
	.zero		1


	//----- nvinfo : EIATTR_EXIT_INSTR_OFFSETS
	.align		4
        /*0038*/ 	.byte	0x04, 0x1c
        /*003a*/ 	.short	(.L_53 - .L_52)


	//   ....[0]....
.L_52:
        /*003c*/ 	.word	0x00000060


	//   ....[1]....
        /*0040*/ 	.word	0x00000160


	//----- nvinfo : EIATTR_CBANK_PARAM_SIZE
	.align		4
.L_53:
        /*0044*/ 	.byte	0x03, 0x19
        /*0046*/ 	.short	0x0010


	//----- nvinfo : EIATTR_PARAM_CBANK
	.align		4
        /*0048*/ 	.byte	0x04, 0x0a
        /*004a*/ 	.short	(.L_55 - .L_54)
	.align		4
.L_54:
        /*004c*/ 	.word	index@(.nv.constant0._Z23simple_histogram_kernelPcPi)
        /*0050*/ 	.short	0x0380
        /*0052*/ 	.short	0x0010


	//----- nvinfo : EIATTR_SW_WAR
	.align		4
.L_55:
        /*0054*/ 	.byte	0x04, 0x36
        /*0056*/ 	.short	(.L_57 - .L_56)
.L_56:
        /*0058*/ 	.word	0x00000008
.L_57:


//--------------------- .nv.callgraph             --------------------------
	.section	.nv.callgraph,"",@"SHT_CUDA_CALLGRAPH"
	.align	4
	.sectionentsize	8
	.align		4
        /*0000*/ 	.word	0x00000000
	.align		4
        /*0004*/ 	.word	0xffffffff
	.align		4
        /*0008*/ 	.word	0x00000000
	.align		4
        /*000c*/ 	.word	0xfffffffe
	.align		4
        /*0010*/ 	.word	0x00000000
	.align		4
        /*0014*/ 	.word	0xfffffffd
	.align		4
        /*0018*/ 	.word	0x00000000
	.align		4
        /*001c*/ 	.word	0xfffffffc


//--------------------- .text._Z20agg_histogram_kernelPcPi --------------------------
	.section	.text._Z20agg_histogram_kernelPcPi,"ax",@progbits
	.align	128
        .global         _Z20agg_histogram_kernelPcPi
        .type           _Z20agg_histogram_kernelPcPi,@function
        .size           _Z20agg_histogram_kernelPcPi,(.L_x_47 - _Z20agg_histogram_kernelPcPi)
        .other          _Z20agg_histogram_kernelPcPi,@"STO_CUDA_ENTRY STV_DEFAULT"
_Z20agg_histogram_kernelPcPi:
.text._Z20agg_histogram_kernelPcPi:
[----:B------:R-:W-:Y:S08]  /*0000*/  LDC R1, c[0x0][0x37c] ;  /* 0x0000df00ff017b82 */ /* 0x000ff00000000800 */
[----:B------:R-:W0:Y:S01]  /*0010*/  LDC R0, c[0x0][0x360] ;  /* 0x0000d800ff007b82 */ /* 0x000e220000000800 */
[----:B------:R-:W1:Y:S01]  /*0020*/  S2R R3, SR_TID.X ;  /* 0x0000000000037919 */ /* 0x000e620000002100 */
[----:B------:R-:W-:Y:S01]  /*0030*/  UMOV UR4, 0x400 ;  /* 0x0000040000047882 */ /* 0x000fe20000000000 */
[----:B------:R-:W2:Y:S01]  /*0040*/  LDCU.64 UR6, c[0x0][0x358] ;  /* 0x00006b00ff0677ac */ /* 0x000ea20008000a00 */
[----:B------:R-:W-:Y:S01]  /*0050*/  BSSY.RECONVERGENT B1, `(.L_x_0) ;  /* 0x00000ea000017945 */ /* 0x000fe20003800200 */
[----:B------:R-:W-:Y:S01]  /*0060*/  IMAD.MOV.U32 R6, RZ, RZ, RZ ;  /* 0x000000ffff067224 */ /* 0x000fe200078e00ff */
[----:B------:R-:W3:Y:S02]  /*0070*/  LDCU.64 UR10, c[0x0][0x380] ;  /* 0x00007000ff0a77ac */ /* 0x000ee40008000a00 */
[----:B------:R-:W4:Y:S01]  /*0080*/  S2UR UR8, SR_CTAID.X ;  /* 0x00000000000879c3 */ /* 0x000f220000002500 */
[----:B------:R-:W-:-:S07]  /*0090*/  IMAD.MOV.U32 R5, RZ, RZ, -0x1 ;  /* 0xffffffffff057424 */ /* 0x000fce00078e00ff */
[----:B------:R-:W5:Y:S01]  /*00a0*/  S2UR UR5, SR_CgaCtaId ;  /* 0x00000000000579c3 */ /* 0x000f620000008800 */
[----:B0-----:R-:W-:-:S04]  /*00b0*/  IMAD.SHL.U32 R2, R0, 0x20, RZ ;  /* 0x0000002000027824 */ /* 0x001fc800078e00ff */
[C---:B----4-:R-:W-:Y:S02]  /*00c0*/  IMAD R4, R2.reuse, UR8, R2 ;  /* 0x0000000802047c24 */ /* 0x050fe4000f8e0202 */
[----:B-1----:R-:W-:-:S03]  /*00d0*/  IMAD R7, R2, UR8, R3 ;  /* 0x0000000802077c24 */ /* 0x002fc6000f8e0203 */
[----:B------:R-:W-:Y:S01]  /*00e0*/  VIMNMX.U32 R2, PT, PT, R4, 0x5f5e0ff, PT ;  /* 0x05f5e0ff04027848 */ /* 0x000fe20003fe0000 */
[----:B------:R-:W-:Y:S01]  /*00f0*/  IMAD.MOV.U32 R4, RZ, RZ, -0x1 ;  /* 0xffffffffff047424 */ /* 0x000fe200078e00ff */
[----:B-----5:R-:W-:Y:S02]  /*0100*/  ULEA UR4, UR5, UR4, 0x18 ;  /* 0x0000000405047291 */ /* 0x020fe4000f8ec0ff */
[----:B------:R-:W-:-:S07]  /*0110*/  ISETP.GE.AND P0, PT, R7, R2, PT ;  /* 0x000000020700720c */ /* 0x000fce0003f06270 */
[----:B------:R-:W-:Y:S04]  /*0120*/  STS.128 [UR4], RZ ;  /* 0x000000ffff007988 */ /* 0x000fe80008000c04 */
[----:B------:R-:W-:Y:S04]  /*0130*/  STS.64 [UR4+0x10], RZ ;  /* 0x000010ffff007988 */ /* 0x000fe80008000a04 */
[----:B------:R-:W-:Y:S01]  /*0140*/  STS [UR4+0x18], RZ ;  /* 0x000018ffff007988 */ /* 0x000fe20008000804 */
[----:B------:R-:W0:Y:S01]  /*0150*/  LDCU.64 UR4, c[0x0][0x380] ;  /* 0x00007000ff0477ac */ /* 0x000e220008000a00 */
[----:B--23--:R-:W-:Y:S05]  /*0160*/  @P0 BRA `(.L_x_1) ;  /* 0x0000000c00600947 */ /* 0x00cfea0003800000 */
[----:B------:R-:W1:Y:S01]  /*0170*/  I2F.U32.RP R6, R0 ;  /* 0x0000000000067306 */ /* 0x000e620000209000 */
[----:B------:R-:W-:Y:S01]  /*0180*/  IMAD.IADD R9, R7, 0x1, R0 ;  /* 0x0000000107097824 */ /* 0x000fe200078e0200 */
[----:B------:R-:W-:Y:S01]  /*0190*/  ISETP.NE.U32.AND P3, PT, R0, RZ, PT ;  /* 0x000000ff0000720c */ /* 0x000fe20003f65070 */
[----:B------:R-:W-:Y:S03]  /*01a0*/  BSSY.RECONVERGENT B0, `(.L_x_2) ;  /* 0x00000a7000007945 */ /* 0x000fe60003800200 */
[----:B------:R-:W-:-:S05]  /*01b0*/  VIMNMX R2, PT, PT, R2, R9, !PT ;  /* 0x0000000902027248 */ /* 0x000fca0007fe0100 */
[----:B------:R-:W-:Y:S01]  /*01c0*/  IMAD.IADD R2, R2, 0x1, -R9 ;  /* 0x0000000102027824 */ /* 0x000fe200078e0a09 */
[----:B-1----:R-:W1:Y:S04]  /*01d0*/  MUFU.RCP R6, R6 ;  /* 0x0000000600067308 */ /* 0x002e680000001000 */
[C---:B------:R-:W-:Y:S01]  /*01e0*/  ISETP.NE.AND P0, PT, R2.reuse, RZ, PT ;  /* 0x000000ff0200720c */ /* 0x040fe20003f05270 */
[----:B------:R-:W-:-:S12]  /*01f0*/  VIADD R9, R2, 0xffffffff ;  /* 0xffffffff02097836 */ /* 0x000fd80000000000 */
[----:B------:R-:W-:Y:S02]  /*0200*/  @!P0 IMAD.MOV R9, RZ, RZ, R2 ;  /* 0x000000ffff098224 */ /* 0x000fe400078e0202 */
[----:B-1----:R-:W-:-:S04]  /*0210*/  VIADD R4, R6, 0xffffffe ;  /* 0x0ffffffe06047836 */ /* 0x002fc80000000000 */
[----:B------:R1:W2:Y:S02]  /*0220*/  F2I.FTZ.U32.TRUNC.NTZ R5, R4 ;  /* 0x0000000400057305 */ /* 0x0002a4000021f000 */
[----:B-1----:R-:W-:Y:S02]  /*0230*/  IMAD.MOV.U32 R4, RZ, RZ, RZ ;  /* 0x000000ffff047224 */ /* 0x002fe400078e00ff */
[----:B--2---:R-:W-:-:S04]  /*0240*/  IMAD.MOV R11, RZ, RZ, -R5 ;  /* 0x000000ffff0b7224 */ /* 0x004fc800078e0a05 */
[----:B------:R-:W-:-:S04]  /*0250*/  IMAD R11, R11, R0, RZ ;  /* 0x000000000b0b7224 */ /* 0x000fc800078e02ff */
[----:B------:R-:W-:-:S06]  /*0260*/  IMAD.HI.U32 R6, R5, R11, R4 ;  /* 0x0000000b05067227 */ /* 0x000fcc00078e0004 */
[----:B------:R-:W-:-:S04]  /*0270*/  IMAD.HI.U32 R5, R6, R9, RZ ;  /* 0x0000000906057227 */ /* 0x000fc800078e00ff */
[----:B------:R-:W-:Y:S02]  /*0280*/  IMAD.MOV R2, RZ, RZ, -R5 ;  /* 0x000000ffff027224 */ /* 0x000fe400078e0a05 */
[----:B------:R-:W-:Y:S02]  /*0290*/  IMAD.MOV.U32 R6, RZ, RZ, RZ ;  /* 0x000000ffff067224 */ /* 0x000fe400078e00ff */
[----:B------:R-:W-:Y:S01]  /*02a0*/  IMAD R9, R0, R2, R9 ;  /* 0x0000000200097224 */ /* 0x000fe200078e0209 */
[----:B------:R-:W-:-:S04]  /*02b0*/  SEL R2, RZ, 0x1, !P0 ;  /* 0x00000001ff027807 */ /* 0x000fc80004000000 */
[----:B------:R-:W-:-:S13]  /*02c0*/  ISETP.GE.U32.AND P1, PT, R9, R0, PT ;  /* 0x000000000900720c */ /* 0x000fda0003f26070 */
[----:B------:R-:W-:Y:S02]  /*02d0*/  @P1 IMAD.IADD R9, R9, 0x1, -R0 ;  /* 0x0000000109091824 */ /* 0x000fe400078e0a00 */
[----:B------:R-:W-:-:S03]  /*02e0*/  @P1 VIADD R5, R5, 0x1 ;  /* 0x0000000105051836 */ /* 0x000fc60000000000 */
[----:B------:R-:W-:Y:S01]  /*02f0*/  ISETP.GE.U32.AND P2, PT, R9, R0, PT ;  /* 0x000000000900720c */ /* 0x000fe20003f46070 */
[----:B------:R-:W-:-:S12]  /*0300*/  IMAD.MOV.U32 R9, RZ, RZ, -0x1 ;  /* 0xffffffffff097424 */ /* 0x000fd800078e00ff */
[----:B------:R-:W-:Y:S01]  /*0310*/  @P2 VIADD R5, R5, 0x1 ;  /* 0x0000000105052836 */ /* 0x000fe20000000000 */
[----:B------:R-:W-:-:S05]  /*0320*/  @!P3 LOP3.LUT R5, RZ, R0, RZ, 0x33, !PT ;  /* 0x00000000ff05b212 */ /* 0x000fca00078e33ff */
[----:B------:R-:W-:-:S04]  /*0330*/  IMAD.IADD R2, R2, 0x1, R5 ;  /* 0x0000000102027824 */ /* 0x000fc800078e0205 */
[C---:B------:R-:W-:Y:S01]  /*0340*/  VIADD R8, R2.reuse, 0x1 ;  /* 0x0000000102087836 */ /* 0x040fe20000000000 */
[----:B------:R-:W-:-:S04]  /*0350*/  ISETP.GE.U32.AND P0, PT, R2, 0x3, PT ;  /* 0x000000030200780c */ /* 0x000fc80003f06070 */
[----:B------:R-:W-:-:S09]  /*0360*/  LOP3.LUT R2, R8, 0x3, RZ, 0xc0, !PT ;  /* 0x0000000308027812 */ /* 0x000fd200078ec0ff */
[----:B------:R-:W-:Y:S05]  /*0370*/  @!P0 BRA `(.L_x_3) ;  /* 0x0000000800248947 */ /* 0x000fea0003800000 */
[----:B------:R-:W1:Y:S01]  /*0380*/  LDC.64 R4, c[0x0][0x388] ;  /* 0x0000e200ff047b82 */ /* 0x000e620000000a00 */
[----:B------:R-:W-:Y:S01]  /*0390*/  LOP3.LUT R8, R8, 0xfffffffc, RZ, 0xc0, !PT ;  /* 0xfffffffc08087812 */ /* 0x000fe200078ec0ff */
[----:B------:R-:W-:Y:S02]  /*03a0*/  IMAD.MOV.U32 R9, RZ, RZ, -0x1 ;  /* 0xffffffffff097424 */ /* 0x000fe400078e00ff */
[----:B------:R-:W-:Y:S02]  /*03b0*/  IMAD.MOV.U32 R6, RZ, RZ, RZ ;  /* 0x000000ffff067224 */ /* 0x000fe400078e00ff */
[----:B------:R-:W-:-:S07]  /*03c0*/  IMAD.MOV R8, RZ, RZ, -R8 ;  /* 0x000000ffff087224 */ /* 0x000fce00078e0a08 */
.L_x_23:
[----:B0-----:R-:W-:-:S04]  /*03d0*/  IADD3 R10, P0, PT, R7, UR4, RZ ;  /* 0x00000004070a7c10 */ /* 0x001fc8000ff1e0ff */
[----:B------:R-:W-:-:S05]  /*03e0*/  LEA.HI.X.SX32 R11, R7, UR5, 0x1, P0 ;  /* 0x00000005070b7c11 */ /* 0x000fca00080f0eff */
[----:B------:R-:W2:Y:S01]  /*03f0*/  LDG.E.S8 R12, desc[UR6][R10.64] ;  /* 0x000000060a0c7981 */ /* 0x000ea2000c1e1300 */
[----:B------:R-:W-:Y:S01]  /*0400*/  VIADD R8, R8, 0x4 ;  /* 0x0000000408087836 */ /* 0x000fe20000000000 */
[----:B------:R-:W-:Y:S04]  /*0410*/  BSSY.RECONVERGENT B2, `(.L_x_4) ;  /* 0x000001d000027945 */ /* 0x000fe80003800200 */
[----:B------:R-:W-:Y:S01]  /*0420*/  ISETP.NE.AND P1, PT, R8, RZ, PT ;  /* 0x000000ff0800720c */ /* 0x000fe20003f25270 */
[----:B--2---:R-:W-:-:S05]  /*0430*/  VIADD R13, R12, 0xffffff9f ;  /* 0xffffff9f0c0d7836 */ /* 0x004fca0000000000 */
[----:B------:R-:W-:-:S04]  /*0440*/  LOP3.LUT R14, R13, 0xffff, RZ, 0xc0, !PT ;  /* 0x0000ffff0d0e7812 */ /* 0x000fc800078ec0ff */
[----:B------:R-:W-:-:S04]  /*0450*/  LEA.HI R13, R14, R13, RZ, 0x12 ;  /* 0x0000000d0e0d7211 */ /* 0x000fc800078f90ff */
[----:B------:R-:W-:-:S04]  /*0460*/  PRMT R13, R13, 0x9910, RZ ;  /* 0x000099100d0d7816 */ /* 0x000fc800000000ff */
[----:B------:R-:W-:-:S04]  /*0470*/  SHF.R.S32.HI R13, RZ, 0x2, R13 ;  /* 0x00000002ff0d7819 */ /* 0x000fc8000001140d */
[----:B------:R-:W-:-:S04]  /*0480*/  PRMT R14, R13, 0x9910, RZ ;  /* 0x000099100d0e7816 */ /* 0x000fc800000000ff */
[----:B------:R-:W-:-:S13]  /*0490*/  ISETP.NE.AND P0, PT, R9, R14, PT ;  /* 0x0000000e0900720c */ /* 0x000fda0003f05270 */
[----:B------:R-:W-:Y:S01]  /*04a0*/  @!P0 VIADD R15, R6, 0x1 ;  /* 0x00000001060f8836 */ /* 0x000fe20000000000 */
[----:B------:R-:W-:Y:S06]  /*04b0*/  @!P0 BRA `(.L_x_5) ;  /* 0x0000000000488947 */ /* 0x000fec0003800000 */
[----:B------:R-:W-:Y:S01]  /*04c0*/  ISETP.GE.AND P0, PT, R6, 0x1, PT ;  /* 0x000000010600780c */ /* 0x000fe20003f06270 */
[----:B------:R-:W-:Y:S01]  /*04d0*/  BSSY.RECONVERGENT B3, `(.L_x_6) ;  /* 0x0000007000037945 */ /* 0x000fe20003800200 */
[----:B------:R-:W-:Y:S02]  /*04e0*/  PRMT R14, R12, 0x7610, R14 ;  /* 0x000076100c0e7816 */ /* 0x000fe4000000000e */
[----:B------:R-:W-:-:S13]  /*04f0*/  ISETP.EQ.OR P0, PT, R9, -0x1, !P0 ;  /* 0xffffffff0900780c */ /* 0x000fda0004702670 */
[----:B------:R-:W-:Y:S05]  /*0500*/  @P0 BRA `(.L_x_7) ;  /* 0x00000000000c0947 */ /* 0x000fea0003800000 */
[----:B-1----:R-:W-:-:S05]  /*0510*/  IMAD.WIDE R12, R9, 0x4, R4 ;  /* 0x00000004090c7825 */ /* 0x002fca00078e0204 */
[----:B------:R0:W-:Y:S04]  /*0520*/  REDG.E.ADD.STRONG.GPU desc[UR6][R12.64], R6 ;  /* 0x000000060c00798e */ /* 0x0001e8000c12e106 */
[----:B------:R0:W5:Y:S02]  /*0530*/  LDG.E.U8 R14, desc[UR6][R10.64] ;  /* 0x000000060a0e7981 */ /* 0x000164000c1e1100 */
.L_x_7:
[----:B------:R-:W-:Y:S05]  /*0540*/  BSYNC.RECONVERGENT B3 ;  /* 0x0000000000037941 */ /* 0x000fea0003800200 */
.L_x_6:
[----:B0----5:R-:W-:Y:S01]  /*0550*/  PRMT R6, R14, 0x8880, RZ ;  /* 0x000088800e067816 */ /* 0x021fe200000000ff */
[----:B------:R-:W-:-:S03]  /*0560*/  IMAD.MOV.U32 R15, RZ, RZ, 0x1 ;  /* 0x00000001ff0f7424 */ /* 0x000fc600078e00ff */
[----:B------:R-:W-:-:S05]  /*0570*/  PRMT R6, R6, 0x7710, RZ ;  /* 0x0000771006067816 */ /* 0x000fca00000000ff */
[----:B------:R-:W-:-:S05]  /*0580*/  VIADD R6, R6, 0xffffff9f ;  /* 0xffffff9f06067836 */ /* 0x000fca0000000000 */
[----:B------:R-:W-:-:S04]  /*0590*/  LOP3.LUT R9, R6, 0xffff, RZ, 0xc0, !PT ;  /* 0x0000ffff06097812 */ /* 0x000fc800078ec0ff */
[----:B------:R-:W-:-:S04]  /*05a0*/  LEA.HI R6, R9, R6, RZ, 0x12 ;  /* 0x0000000609067211 */ /* 0x000fc800078f90ff */
[----:B------:R-:W-:-:S04]  /*05b0*/  PRMT R6, R6, 0x9910, RZ ;  /* 0x0000991006067816 */ /* 0x000fc800000000ff */
[----:B------:R-:W-:-:S04]  /*05c0*/  SHF.R.S32.HI R6, RZ, 0x2, R6 ;  /* 0x00000002ff067819 */ /* 0x000fc80000011406 */
[----:B------:R-:W-:-:S07]  /*05d0*/  PRMT R9, R6, 0x9910, RZ ;  /* 0x0000991006097816 */ /* 0x000fce00000000ff */
.L_x_5:
[----:B------:R-:W-:Y:S05]  /*05e0*/  BSYNC.RECONVERGENT B2 ;  /* 0x0000000000027941 */ /* 0x000fea0003800200 */
.L_x_4:
[----:B------:R-:W-:-:S05]  /*05f0*/  IADD3 R10, P0, PT, R0, R10, RZ ;  /* 0x0000000a000a7210 */ /* 0x000fca0007f1e0ff */
[----:B------:R-:W-:-:S05]  /*0600*/  IMAD.X R11, RZ, RZ, R11, P0 ;  /* 0x000000ffff0b7224 */ /* 0x000fca00000e060b */
[----:B------:R-:W2:Y:S01]  /*0610*/  LDG.E.S8 R6, desc[UR6][R10.64] ;  /* 0x000000060a067981 */ /* 0x000ea2000c1e1300 */
[----:B------:R-:W-:Y:S01]  /*0620*/  BSSY.RECONVERGENT B2, `(.L_x_8) ;  /* 0x000001c000027945 */ /* 0x000fe20003800200 */
[----:B--2---:R-:W-:-:S05]  /*0630*/  VIADD R12, R6, 0xffffff9f ;  /* 0xffffff9f060c7836 */ /* 0x004fca0000000000 */
[----:B------:R-:W-:-:S04]  /*0640*/  LOP3.LUT R13, R12, 0xffff, RZ, 0xc0, !PT ;  /* 0x0000ffff0c0d7812 */ /* 0x000fc800078ec0ff */
[----:B------:R-:W-:-:S04]  /*0650*/  LEA.HI R12, R13, R12, RZ, 0x12 ;  /* 0x0000000c0d0c7211 */ /* 0x000fc800078f90ff */
[----:B------:R-:W-:-:S04]  /*0660*/  PRMT R12, R12, 0x9910, RZ ;  /* 0x000099100c0c7816 */ /* 0x000fc800000000ff */
[----:B------:R-:W-:-:S04]  /*0670*/  SHF.R.S32.HI R12, RZ, 0x2, R12 ;  /* 0x00000002ff0c7819 */ /* 0x000fc8000001140c */
[----:B------:R-:W-:-:S04]  /*0680*/  PRMT R12, R12, 0x9910, RZ ;  /* 0x000099100c0c7816 */ /* 0x000fc800000000ff */
[----:B------:R-:W-:-:S13]  /*0690*/  ISETP.NE.AND P0, PT, R9, R12, PT ;  /* 0x0000000c0900720c */ /* 0x000fda0003f05270 */
[----:B------:R-:W-:Y:S05]  /*06a0*/  @!P0 BRA `(.L_x_9) ;  /* 0x0000000000488947 */ /* 0x000fea0003800000 */
[----:B------:R-:W-:Y:S01]  /*06b0*/  ISETP.GE.AND P0, PT, R15, 0x1, PT ;  /* 0x000000010f00780c */ /* 0x000fe20003f06270 */
[----:B------:R-:W-:Y:S03]  /*06c0*/  BSSY.RECONVERGENT B3, `(.L_x_10) ;  /* 0x0000006000037945 */ /* 0x000fe60003800200 */
[----:B------:R-:W-:-:S13]  /*06d0*/  ISETP.EQ.OR P0, PT, R9, -0x1, !P0 ;  /* 0xffffffff0900780c */ /* 0x000fda0004702670 */
[----:B------:R-:W-:Y:S05]  /*06e0*/  @P0 BRA `(.L_x_11) ;  /* 0x00000000000c0947 */ /* 0x000fea0003800000 */
[----:B-1----:R-:W-:-:S05]  /*06f0*/  IMAD.WIDE R12, R9, 0x4, R4 ;  /* 0x00000004090c7825 */ /* 0x002fca00078e0204 */
[----:B------:R0:W-:Y:S04]  /*0700*/  REDG.E.ADD.STRONG.GPU desc[UR6][R12.64], R15 ;  /* 0x0000000f0c00798e */ /* 0x0001e8000c12e106 */
[----:B------:R0:W5:Y:S02]  /*0710*/  LDG.E.U8 R6, desc[UR6][R10.64] ;  /* 0x000000060a067981 */ /* 0x000164000c1e1100 */
.L_x_11:
[----:B------:R-:W-:Y:S05]  /*0720*/  BSYNC.RECONVERGENT B3 ;  /* 0x0000000000037941 */ /* 0x000fea0003800200 */
.L_x_10:
[----:B-----5:R-:W-:Y:S01]  /*0730*/  PRMT R6, R6, 0x8880, RZ ;  /* 0x0000888006067816 */ /* 0x020fe200000000ff */
[----:B0-----:R-:W-:-:S03]  /*0740*/  IMAD.MOV.U32 R15, RZ, RZ, 0x1 ;  /* 0x00000001ff0f7424 */ /* 0x001fc600078e00ff */
[----:B------:R-:W-:-:S05]  /*0750*/  PRMT R6, R6, 0x7710, RZ ;  /* 0x0000771006067816 */ /* 0x000fca00000000ff */
[----:B------:R-:W-:-:S05]  /*0760*/  VIADD R6, R6, 0xffffff9f ;  /* 0xffffff9f06067836 */ /* 0x000fca0000000000 */
[----:B------:R-:W-:-:S04]  /*0770*/  LOP3.LUT R9, R6, 0xffff, RZ, 0xc0, !PT ;  /* 0x0000ffff06097812 */ /* 0x000fc800078ec0ff */
[----:B------:R-:W-:-:S04]  /*0780*/  LEA.HI R6, R9, R6, RZ, 0x12 ;  /* 0x0000000609067211 */ /* 0x000fc800078f90ff */
[----:B------:R-:W-:-:S04]  /*0790*/  PRMT R6, R6, 0x9910, RZ ;  /* 0x0000991006067816 */ /* 0x000fc800000000ff */
[----:B------:R-:W-:-:S04]  /*07a0*/  SHF.R.S32.HI R6, RZ, 0x2, R6 ;  /* 0x00000002ff067819 */ /* 0x000fc80000011406 */
[----:B------:R-:W-:Y:S01]  /*07b0*/  PRMT R9, R6, 0x9910, RZ ;  /* 0x0000991006097816 */ /* 0x000fe200000000ff */
[----:B------:R-:W-:Y:S06]  /*07c0*/  BRA `(.L_x_12) ;  /* 0x0000000000047947 */ /* 0x000fec0003800000 */
.L_x_9:
[----:B------:R-:W-:-:S07]  /*07d0*/  VIADD R15, R15, 0x1 ;  /* 0x000000010f0f7836 */ /* 0x000fce0000000000 */
.L_x_12:
[----:B------:R-:W-:Y:S05]  /*07e0*/  BSYNC.RECONVERGENT B2 ;  /* 0x0000000000027941 */ /* 0x000fea0003800200 */
.L_x_8:
        /* <DEDUP_REMOVED lines=19> */
.L_x_16:
[----:B------:R-:W-:Y:S05]  /*0920*/  BSYNC.RECONVERGENT B3 ;  /* 0x0000000000037941 */ /* 0x000fea0003800200 */
.L_x_15:
        /* <DEDUP_REMOVED lines=10> */
.L_x_14:
[----:B------:R-:W-:-:S07]  /*09d0*/  VIADD R15, R15, 0x1 ;  /* 0x000000010f0f7836 */ /* 0x000fce0000000000 */
.L_x_17:
[----:B------:R-:W-:Y:S05]  /*09e0*/  BSYNC.RECONVERGENT B2 ;  /* 0x0000000000027941 */ /* 0x000fea0003800200 */
.L_x_13:
        /* <DEDUP_REMOVED lines=19> */
.L_x_21:
[----:B------:R-:W-:Y:S05]  /*0b20*/  BSYNC.RECONVERGENT B3 ;  /* 0x0000000000037941 */ /* 0x000fea0003800200 */
.L_x_20:
[----:B-----5:R-:W-:-:S04]  /*0b30*/  PRMT R6, R6, 0x8880, RZ ;  /* 0x0000888006067816 */ /* 0x020fc800000000ff */
[----:B------:R-:W-:-:S05]  /*0b40*/  PRMT R6, R6, 0x7710, RZ ;  /* 0x0000771006067816 */ /* 0x000fca00000000ff */
[----:B------:R-:W-:-:S05]  /*0b50*/  VIADD R6, R6, 0xffffff9f ;  /* 0xffffff9f06067836 */ /* 0x000fca0000000000 */
[----:B------:R-:W-:-:S04]  /*0b60*/  LOP3.LUT R9, R6, 0xffff, RZ, 0xc0, !PT ;  /* 0x0000ffff06097812 */ /* 0x000fc800078ec0ff */
[----:B------:R-:W-:-:S04]  /*0b70*/  LEA.HI R6, R9, R6, RZ, 0x12 ;  /* 0x0000000609067211 */ /* 0x000fc800078f90ff */
[----:B------:R-:W-:-:S04]  /*0b80*/  PRMT R6, R6, 0x9910, RZ ;  /* 0x0000991006067816 */ /* 0x000fc800000000ff */
[----:B------:R-:W-:-:S04]  /*0b90*/  SHF.R.S32.HI R6, RZ, 0x2, R6 ;  /* 0x00000002ff067819 */ /* 0x000fc80000011406 */
[----:B------:R-:W-:Y:S01]  /*0ba0*/  PRMT R9, R6, 0x9910, RZ ;  /* 0x0000991006097816 */ /* 0x000fe200000000ff */
[----:B------:R-:W-:Y:S01]  /*0bb0*/  IMAD.MOV.U32 R6, RZ, RZ, 0x1 ;  /* 0x00000001ff067424 */ /* 0x000fe200078e00ff */
[----:B------:R-:W-:Y:S06]  /*0bc0*/  BRA `(.L_x_22) ;  /* 0x0000000000047947 */ /* 0x000fec0003800000 */
.L_x_19:
[----:B------:R-:W-:-:S07]  /*0bd0*/  VIADD R6, R15, 0x1 ;  /* 0x000000010f067836 */ /* 0x000fce0000000000 */
.L_x_22:
[----:B------:R-:W-:Y:S05]  /*0be0*/  BSYNC.RECONVERGENT B2 ;  /* 0x0000000000027941 */ /* 0x000fea0003800200 */
.L_x_18:
[----:B------:R-:W-:Y:S01]  /*0bf0*/  IMAD R7, R0, 0x4, R7 ;  /* 0x0000000400077824 */ /* 0x000fe200078e0207 */
[----:B------:R-:W-:Y:S06]  /*0c00*/  @P1 BRA `(.L_x_23) ;  /* 0xfffffff400f01947 */ /* 0x000fec000383ffff */
.L_x_3:
[----:B0-----:R-:W-:Y:S05]  /*0c10*/  BSYNC.RECONVERGENT B0 ;  /* 0x0000000000007941 */ /* 0x001fea0003800200 */
.L_x_2:
[----:B------:R-:W-:Y:S01]  /*0c20*/  ISETP.NE.AND P0, PT, R2, RZ, PT ;  /* 0x000000ff0200720c */ /* 0x000fe20003f05270 */
[----:B------:R-:W-:-:S12]  /*0c30*/  BSSY.RECONVERGENT B0, `(.L_x_24) ;  /* 0x0000029000007945 */ /* 0x000fd80003800200 */
[----:B------:R-:W-:Y:S05]  /*0c40*/  @!P0 BRA `(.L_x_25) ;  /* 0x00000000009c8947 */ /* 0x000fea0003800000 */
[----:B-1----:R-:W0:Y:S01]  /*0c50*/  LDC.64 R4, c[0x0][0x388] ;  /* 0x0000e200ff047b82 */ /* 0x002e220000000a00 */
[----:B------:R-:W-:-:S07]  /*0c60*/  IMAD.MOV R2, RZ, RZ, -R2 ;  /* 0x000000ffff027224 */ /* 0x000fce00078e0a02 */
.L_x_31:
[----:B------:R-:W-:-:S04]  /*0c70*/  IADD3 R10, P0, PT, R7, UR10, RZ ;  /* 0x0000000a070a7c10 */ /* 0x000fc8000ff1e0ff */
        /* <DEDUP_REMOVED lines=14> */
[----:B------:R-:W-:Y:S01]  /*0d60*/  BSSY.RECONVERGENT B3, `(.L_x_28) ;  /* 0x0000007000037945 */ /* 0x000fe20003800200 */
[----:B------:R-:W-:Y:S02]  /*0d70*/  PRMT R12, R8, 0x7610, R12 ;  /* 0x00007610080c7816 */ /* 0x000fe4000000000c */
[----:B------:R-:W-:-:S13]  /*0d80*/  ISETP.EQ.OR P0, PT, R9, -0x1, !P0 ;  /* 0xffffffff0900780c */ /* 0x000fda0004702670 */
[----:B------:R-:W-:Y:S05]  /*0d90*/  @P0 BRA `(.L_x_29) ;  /* 0x00000000000c0947 */ /* 0x000fea0003800000 */
[----:B0-----:R-:W-:-:S05]  /*0da0*/  IMAD.WIDE R8, R9, 0x4, R4 ;  /* 0x0000000409087825 */ /* 0x001fca00078e0204 */
[----:B------:R1:W-:Y:S04]  /*0db0*/  REDG.E.ADD.STRONG.GPU desc[UR6][R8.64], R6 ;  /* 0x000000060800798e */ /* 0x0003e8000c12e106 */
[----:B------:R1:W5:Y:S02]  /*0dc0*/  LDG.E.U8 R12, desc[UR6][R10.64] ;  /* 0x000000060a0c7981 */ /* 0x000364000c1e1100 */
.L_x_29:
[----:B------:R-:W-:Y:S05]  /*0dd0*/  BSYNC.RECONVERGENT B3 ;  /* 0x0000000000037941 */ /* 0x000fea0003800200 */
.L_x_28:
[----:B-1---5:R-:W-:-:S04]  /*0de0*/  PRMT R6, R12, 0x8880, RZ ;  /* 0x000088800c067816 */ /* 0x022fc800000000ff */
        /* <DEDUP_REMOVED lines=9> */
.L_x_27:
[----:B------:R-:W-:-:S07]  /*0e80*/  VIADD R6, R6, 0x1 ;  /* 0x0000000106067836 */ /* 0x000fce0000000000 */
.L_x_30:
[----:B------:R-:W-:Y:S05]  /*0e90*/  BSYNC.RECONVERGENT B2 ;  /* 0x0000000000027941 */ /* 0x000fea0003800200 */
.L_x_26:
[----:B------:R-:W-:Y:S01]  /*0ea0*/  IMAD.IADD R7, R0, 0x1, R7 ;  /* 0x0000000100077824 */ /* 0x000fe200078e0207 */
[----:B------:R-:W-:Y:S06]  /*0eb0*/  @P1 BRA `(.L_x_31) ;  /* 0xfffffffc006c1947 */ /* 0x000fec000383ffff */
.L_x_25:
[----:B------:R-:W-:Y:S05]  /*0ec0*/  BSYNC.RECONVERGENT B0 ;  /* 0x0000000000007941 */ /* 0x000fea0003800200 */
.L_x_24:
[--C-:B01----:R-:W-:Y:S01]  /*0ed0*/  SHF.R.S32.HI R5, RZ, 0x1f, R9.reuse ;  /* 0x0000001fff057819 */ /* 0x103fe20000011409 */
[----:B------:R-:W-:-:S07]  /*0ee0*/  IMAD.MOV.U32 R4, RZ, RZ, R9 ;  /* 0x000000ffff047224 */ /* 0x000fce00078e0009 */
.L_x_1:
[----:B0-----:R-:W-:Y:S05]  /*0ef0*/  BSYNC.RECONVERGENT B1 ;  /* 0x0000000000017941 */ /* 0x001fea0003800200 */
.L_x_0:
[----:B------:R-:W0:Y:S02]  /*0f00*/  LDCU.64 UR8, c[0x0][0x388] ;  /* 0x00007100ff0877ac */ /* 0x000e240008000a00 */
[----:B0-----:R-:W-:-:S04]  /*0f10*/  LEA R8, P0, R4, UR8, 0x2 ;  /* 0x0000000804087c11 */ /* 0x001fc8000f8010ff */
[----:B------:R-:W-:-:S05]  /*0f20*/  LEA.HI.X R9, R4, UR9, R5, 0x2, P0 ;  /* 0x0000000904097c11 */ /* 0x000fca00080f1405 */
[----:B------:R0:W-:Y:S01]  /*0f30*/  REDG.E.ADD.STRONG.GPU desc[UR6][R8.64], R6 ;  /* 0x000000060800798e */ /* 0x0001e2000c12e106 */
[----:B------:R-:W-:Y:S01]  /*0f40*/  BAR.SYNC.DEFER_BLOCKING 0x0 ;  /* 0x0000000000007b1d */ /* 0x000fe20000010000 */
[----:B------:R-:W-:-:S13]  /*0f50*/  ISETP.GT.U32.AND P0, PT, R3, 0x6, PT ;  /* 0x000000060300780c */ /* 0x000fda0003f04070 */
[----:B0-----:R-:W-:Y:S05]  /*0f60*/  @P0 EXIT ;  /* 0x000000000000094d */ /* 0x001fea0003800000 */
[----:B------:R-:W0:Y:S01]  /*0f70*/  S2UR UR5, SR_CgaCtaId ;  /* 0x00000000000579c3 */ /* 0x000e220000008800 */
[----:B------:R-:W-:-:S07]  /*0f80*/  UMOV UR4, 0x400 ;  /* 0x0000040000047882 */ /* 0x000fce0000000000 */
[----:B------:R-:W1:Y:S01]  /*0f90*/  LDC.64 R4, c[0x0][0x388] ;  /* 0x0000e200ff047b82 */ /* 0x000e620000000a00 */
[----:B0-----:R-:W-:-:S06]  /*0fa0*/  ULEA UR4, UR5, UR4, 0x18 ;  /* 0x0000000405047291 */ /* 0x001fcc000f8ec0ff */
[C---:B------:R-:W-:Y:S01]  /*0fb0*/  LEA R7, R3.reuse, UR4, 0x2 ;  /* 0x0000000403077c11 */ /* 0x040fe2000f8e10ff */
[----:B-1----:R-:W-:-:S07]  /*0fc0*/  IMAD.WIDE.U32 R4, R3, 0x4, R4 ;  /* 0x0000000403047825 */ /* 0x002fce00078e0004 */
.L_x_34:
[----:B------:R-:W0:Y:S01]  /*0fd0*/  LDS R9, [R7] ;  /* 0x0000000007097984 */ /* 0x000e220000000800 */
[----:B------:R-:W-:Y:S01]  /*0fe0*/  IMAD.IADD R3, R0, 0x1, R3 ;  /* 0x0000000100037824 */ /* 0x000fe200078e0203 */
[----:B------:R-:W-:Y:S04]  /*0ff0*/  BSSY.RECONVERGENT B0, `(.L_x_32) ;  /* 0x0000005000007945 */ /* 0x000fe80003800200 */
[----:B------:R-:W-:Y:S02]  /*1000*/  ISETP.GE.U32.AND P1, PT, R3, 0x7, PT ;  /* 0x000000070300780c */ /* 0x000fe40003f26070 */
[----:B0-----:R-:W-:-:S13]  /*1010*/  ISETP.GE.AND P0, PT, R9, 0x1, PT ;  /* 0x000000010900780c */ /* 0x001fda0003f06270 */
[----:B------:R-:W-:Y:S05]  /*1020*/  @!P0 BRA `(.L_x_33) ;  /* 0x0000000000048947 */ /* 0x000fea0003800000 */
[----:B------:R0:W-:Y:S02]  /*1030*/  REDG.E.ADD.STRONG.GPU desc[UR6][R4.64], R9 ;  /* 0x000000090400798e */ /* 0x0001e4000c12e106 */
.L_x_33:
[----:B------:R-:W-:Y:S05]  /*1040*/  BSYNC.RECONVERGENT B0 ;  /* 0x0000000000007941 */ /* 0x000fea0003800200 */
.L_x_32:
[C---:B------:R-:W-:Y:S02]  /*1050*/  IMAD R7, R0.reuse, 0x4, R7 ;  /* 0x0000000400077824 */ /* 0x040fe400078e0207 */
[----:B0-----:R-:W-:Y:S01]  /*1060*/  IMAD.WIDE.U32 R4, R0, 0x4, R4 ;  /* 0x0000000400047825 */ /* 0x001fe200078e0004 */
[----:B------:R-:W-:Y:S06]  /*1070*/  @!P1 BRA `(.L_x_34) ;  /* 0xfffffffc00d49947 */ /* 0x000fec000383ffff */
[----:B------:R-:W-:Y:S05]  /*1080*/  EXIT ;  /* 0x000000000000794d */ /* 0x000fea0003800000 */
.L_x_35:
[----:B------:R-:W-:-:S00]  /*1090*/  BRA `(.L_x_35) ;  /* 0xfffffffc00fc7947 */ /* 0x000fc0000383ffff */
[----:B------:R-:W-:-:S00]  /*10a0*/  NOP ;  /* 0x0000000000007918 */ /* 0x000fc00000000000 */
        /* <DEDUP_REMOVED lines=13> */
.L_x_47:


//--------------------- .text._Z16histogram_kernelPcPi --------------------------
	.section	.text._Z16histogram_kernelPcPi,"ax",@progbits
	.align	128
        .global         _Z16histogram_kernelPcPi
        .type           _Z16histogram_kernelPcPi,@function
        .size           _Z16histogram_kernelPcPi,(.L_x_48 - _Z16histogram_kernelPcPi)
        .other          _Z16histogram_kernelPcPi,@"STO_CUDA_ENTRY STV_DEFAULT"
_Z16histogram_kernelPcPi:
.text._Z16histogram_kernelPcPi:
[----:B------:R-:W-:Y:S08]  /*0000*/  LDC R1, c[0x0][0x37c] ;  /* 0x0000df00ff017b82 */ /* 0x000ff00000000800 */
[----:B------:R-:W0:Y:S01]  /*0010*/  S2UR UR5, SR_CgaCtaId ;  /* 0x00000000000579c3 */ /* 0x000e220000008800 */
[----:B------:R-:W1:Y:S01]  /*0020*/  S2R R3, SR_TID.X ;  /* 0x0000000000037919 */ /* 0x000e620000002100 */
[----:B------:R-:W-:Y:S01]  /*0030*/  UMOV UR4, 0x400 ;  /* 0x0000040000047882 */ /* 0x000fe20000000000 */
[----:B------:R-:W2:Y:S01]  /*0040*/  LDCU.64 UR6, c[0x0][0x358] ;  /* 0x00006b00ff0677ac */ /* 0x000ea20008000a00 */
[----:B------:R-:W-:Y:S01]  /*0050*/  BSSY.RECONVERGENT B0, `(.L_x_36) ;  /* 0x0000071000007945 */ /* 0x000fe20003800200 */
[----:B------:R-:W3:Y:S03]  /*0060*/  LDCU.64 UR10, c[0x0][0x380] ;  /* 0x00007000ff0a77ac */ /* 0x000ee60008000a00 */
[----:B------:R-:W4:Y:S01]  /*0070*/  LDC R0, c[0x0][0x360] ;  /* 0x0000d800ff007b82 */ /* 0x000f220000000800 */
[----:B------:R-:W1:Y:S07]  /*0080*/  LDCU.64 UR12, c[0x0][0x380] ;  /* 0x00007000ff0c77ac */ /* 0x000e6e0008000a00 */
[----:B------:R-:W5:Y:S01]  /*0090*/  S2UR UR8, SR_CTAID.X ;  /* 0x00000000000879c3 */ /* 0x000f620000002500 */
[----:B0-----:R-:W-:Y:S01]  /*00a0*/  ULEA UR4, UR5, UR4, 0x18 ;  /* 0x0000000405047291 */ /* 0x001fe2000f8ec0ff */
[----:B----4-:R-:W-:-:S08]  /*00b0*/  IMAD.SHL.U32 R2, R0, 0x20, RZ ;  /* 0x0000002000027824 */ /* 0x010fd000078e00ff */
[----:B------:R-:W-:Y:S04]  /*00c0*/  STS.128 [UR4], RZ ;  /* 0x000000ffff007988 */ /* 0x000fe80008000c04 */
[----:B------:R-:W-:Y:S01]  /*00d0*/  STS.64 [UR4+0x10], RZ ;  /* 0x000010ffff007988 */ /* 0x000fe20008000a04 */
[----:B-----5:R-:W-:-:S03]  /*00e0*/  IMAD R4, R2, UR8, R2 ;  /* 0x0000000802047c24 */ /* 0x020fc6000f8e0202 */
[----:B------:R-:W-:Y:S01]  /*00f0*/  STS [UR4+0x18], RZ ;  /* 0x000018ffff007988 */ /* 0x000fe20008000804 */
[----:B-1----:R-:W-:Y:S01]  /*0100*/  IMAD R5, R2, UR8, R3 ;  /* 0x0000000802057c24 */ /* 0x002fe2000f8e0203 */
[----:B------:R-:W-:-:S04]  /*0110*/  VIMNMX.U32 R2, PT, PT, R4, 0x5f5e0ff, PT ;  /* 0x05f5e0ff04027848 */ /* 0x000fc80003fe0000 */
[----:B------:R-:W-:-:S13]  /*0120*/  ISETP.GE.AND P0, PT, R5, R2, PT ;  /* 0x000000020500720c */ /* 0x000fda0003f06270 */
[----:B--23--:R-:W-:Y:S05]  /*0130*/  @P0 BRA `(.L_x_37) ;  /* 0x0000000400880947 */ /* 0x00cfea0003800000 */
[----:B------:R-:W0:Y:S01]  /*0140*/  I2F.U32.RP R8, R0 ;  /* 0x0000000000087306 */ /* 0x000e220000209000 */
[----:B------:R-:W-:Y:S01]  /*0150*/  IMAD.IADD R9, R5, 0x1, R0 ;  /* 0x0000000105097824 */ /* 0x000fe200078e0200 */
[----:B------:R-:W-:Y:S01]  /*0160*/  ISETP.NE.U32.AND P3, PT, R0, RZ, PT ;  /* 0x000000ff0000720c */ /* 0x000fe20003f65070 */
[----:B------:R-:W-:Y:S03]  /*0170*/  BSSY.RECONVERGENT B1, `(.L_x_38) ;  /* 0x000002e000017945 */ /* 0x000fe60003800200 */
[----:B------:R-:W-:-:S05]  /*0180*/  VIMNMX R4, PT, PT, R2, R9, !PT ;  /* 0x0000000902047248 */ /* 0x000fca0007fe0100 */
[----:B------:R-:W-:Y:S01]  /*0190*/  IMAD.IADD R4, R4, 0x1, -R9 ;  /* 0x0000000104047824 */ /* 0x000fe200078e0a09 */
[----:B0-----:R-:W0:Y:S04]  /*01a0*/  MUFU.RCP R8, R8 ;  /* 0x0000000800087308 */ /* 0x001e280000001000 */
[C---:B------:R-:W-:Y:S01]  /*01b0*/  ISETP.NE.AND P0, PT, R4.reuse, RZ, PT ;  /* 0x000000ff0400720c */ /* 0x040fe20003f05270 */
[----:B------:R-:W-:-:S12]  /*01c0*/  VIADD R9, R4, 0xffffffff ;  /* 0xffffffff04097836 */ /* 0x000fd80000000000 */
[----:B------:R-:W-:Y:S02]  /*01d0*/  @!P0 IMAD.MOV R9, RZ, RZ, R4 ;  /* 0x000000ffff098224 */ /* 0x000fe400078e0204 */
[----:B0-----:R-:W-:-:S04]  /*01e0*/  VIADD R6, R8, 0xffffffe ;  /* 0x0ffffffe08067836 */ /* 0x001fc80000000000 */
[----:B------:R0:W1:Y:S02]  /*01f0*/  F2I.FTZ.U32.TRUNC.NTZ R7, R6 ;  /* 0x0000000600077305 */ /* 0x000064000021f000 */
[----:B0-----:R-:W-:Y:S02]  /*0200*/  IMAD.MOV.U32 R6, RZ, RZ, RZ ;  /* 0x000000ffff067224 */ /* 0x001fe400078e00ff */
[----:B-1----:R-:W-:-:S04]  /*0210*/  IMAD.MOV R11, RZ, RZ, -R7 ;  /* 0x000000ffff0b7224 */ /* 0x002fc800078e0a07 */
[----:B------:R-:W-:-:S04]  /*0220*/  IMAD R11, R11, R0, RZ ;  /* 0x000000000b0b7224 */ /* 0x000fc800078e02ff */
[----:B------:R-:W-:-:S06]  /*0230*/  IMAD.HI.U32 R8, R7, R11, R6 ;  /* 0x0000000b07087227 */ /* 0x000fcc00078e0006 */
[----:B------:R-:W-:-:S04]  /*0240*/  IMAD.HI.U32 R7, R8, R9, RZ ;  /* 0x0000000908077227 */ /* 0x000fc800078e00ff */
[----:B------:R-:W-:-:S04]  /*0250*/  IMAD.MOV R4, RZ, RZ, -R7 ;  /* 0x000000ffff047224 */ /* 0x000fc800078e0a07 */
[----:B------:R-:W-:Y:S01]  /*0260*/  IMAD R9, R0, R4, R9 ;  /* 0x0000000400097224 */ /* 0x000fe200078e0209 */
[----:B------:R-:W-:-:S04]  /*0270*/  SEL R4, RZ, 0x1, !P0 ;  /* 0x00000001ff047807 */ /* 0x000fc80004000000 */
[----:B------:R-:W-:-:S13]  /*0280*/  ISETP.GE.U32.AND P1, PT, R9, R0, PT ;  /* 0x000000000900720c */ /* 0x000fda0003f26070 */
[----:B------:R-:W-:Y:S02]  /*0290*/  @P1 IMAD.IADD R9, R9, 0x1, -R0 ;  /* 0x0000000109091824 */ /* 0x000fe400078e0a00 */
[----:B------:R-:W-:-:S03]  /*02a0*/  @P1 VIADD R7, R7, 0x1 ;  /* 0x0000000107071836 */ /* 0x000fc60000000000 */
[----:B------:R-:W-:-:S13]  /*02b0*/  ISETP.GE.U32.AND P2, PT, R9, R0, PT ;  /* 0x000000000900720c */ /* 0x000fda0003f46070 */
[----:B------:R-:W-:Y:S01]  /*02c0*/  @P2 VIADD R7, R7, 0x1 ;  /* 0x0000000107072836 */ /* 0x000fe20000000000 */
[----:B------:R-:W-:-:S05]  /*02d0*/  @!P3 LOP3.LUT R7, RZ, R0, RZ, 0x33, !PT ;  /* 0x00000000ff07b212 */ /* 0x000fca00078e33ff */
[----:B------:R-:W-:-:S05]  /*02e0*/  IMAD.IADD R4, R4, 0x1, R7 ;  /* 0x0000000104047824 */ /* 0x000fca00078e0207 */
[C---:B------:R-:W-:Y:S02]  /*02f0*/  LOP3.LUT R6, R4.reuse, 0x3, RZ, 0xc0, !PT ;  /* 0x0000000304067812 */ /* 0x040fe400078ec0ff */
[----:B------:R-:W-:Y:S02]  /*0300*/  ISETP.GE.U32.AND P1, PT, R4, 0x3, PT ;  /* 0x000000030400780c */ /* 0x000fe40003f26070 */
[----:B------:R-:W-:-:S13]  /*0310*/  ISETP.NE.AND P0, PT, R6, 0x3, PT ;  /* 0x000000030600780c */ /* 0x000fda0003f05270 */
[----:B------:R-:W-:Y:S05]  /*0320*/  @!P0 BRA `(.L_x_39) ;  /* 0x0000000000488947 */ /* 0x000fea0003800000 */
[----:B------:R-:W-:-:S05]  /*0330*/  VIADD R4, R4, 0x1 ;  /* 0x0000000104047836 */ /* 0x000fca0000000000 */
[----:B------:R-:W-:-:S05]  /*0340*/  LOP3.LUT R4, R4, 0x3, RZ, 0xc0, !PT ;  /* 0x0000000304047812 */ /* 0x000fca00078ec0ff */
[----:B------:R-:W-:-:S07]  /*0350*/  IMAD.MOV R4, RZ, RZ, -R4 ;  /* 0x000000ffff047224 */ /* 0x000fce00078e0a04 */
.L_x_40:
[----:B------:R-:W-:-:S04]  /*0360*/  IADD3 R6, P0, PT, R5, UR10, RZ ;  /* 0x0000000a05067c10 */ /* 0x000fc8000ff1e0ff */
[----:B------:R-:W-:-:S05]  /*0370*/  LEA.HI.X.SX32 R7, R5, UR11, 0x1, P0 ;  /* 0x0000000b05077c11 */ /* 0x000fca00080f0eff */
[----:B------:R-:W2:Y:S01]  /*0380*/  LDG.E.S8 R6, desc[UR6][R6.64] ;  /* 0x0000000606067981 */ /* 0x000ea2000c1e1300 */
[----:B------:R-:W-:Y:S02]  /*0390*/  VIADD R4, R4, 0x1 ;  /* 0x0000000104047836 */ /* 0x000fe40000000000 */
[----:B------:R-:W-:-:S03]  /*03a0*/  IMAD.IADD R5, R0, 0x1, R5 ;  /* 0x0000000100057824 */ /* 0x000fc600078e0205 */
[----:B------:R-:W-:Y:S01]  /*03b0*/  ISETP.NE.AND P0, PT, R4, RZ, PT ;  /* 0x000000ff0400720c */ /* 0x000fe20003f05270 */
[----:B0-2---:R-:W-:-:S05]  /*03c0*/  VIADD R8, R6, 0xffffff9f ;  /* 0xffffff9f06087836 */ /* 0x005fca0000000000 */
[----:B------:R-:W-:-:S04]  /*03d0*/  LOP3.LUT R9, R8, 0xffff, RZ, 0xc0, !PT ;  /* 0x0000ffff08097812 */ /* 0x000fc800078ec0ff */
[----:B------:R-:W-:-:S04]  /*03e0*/  LEA.HI R8, R9, R8, RZ, 0x12 ;  /* 0x0000000809087211 */ /* 0x000fc800078f90ff */
[----:B------:R-:W-:-:S04]  /*03f0*/  PRMT R8, R8, 0x9910, RZ ;  /* 0x0000991008087816 */ /* 0x000fc800000000ff */
[----:B------:R-:W-:-:S04]  /*0400*/  SHF.R.S32.HI R8, RZ, 0x2, R8 ;  /* 0x00000002ff087819 */ /* 0x000fc80000011408 */
[----:B------:R-:W-:-:S04]  /*0410*/  PRMT R8, R8, 0x9910, RZ ;  /* 0x0000991008087816 */ /* 0x000fc800000000ff */
[----:B------:R-:W-:-:S05]  /*0420*/  LEA R8, R8, UR4, 0x2 ;  /* 0x0000000408087c11 */ /* 0x000fca000f8e10ff */
[----:B------:R0:W-:Y:S01]  /*0430*/  ATOMS.POPC.INC.32 RZ, [R8+URZ] ;  /* 0x0000000008ff7f8c */ /* 0x0001e2000d8000ff */
[----:B------:R-:W-:Y:S05]  /*0440*/  @P0 BRA `(.L_x_40) ;  /* 0xfffffffc00c40947 */ /* 0x000fea000383ffff */
.L_x_39:
[----:B------:R-:W-:Y:S05]  /*0450*/  BSYNC.RECONVERGENT B1 ;  /* 0x0000000000017941 */ /* 0x000fea0003800200 */
.L_x_38:
[----:B------:R-:W-:Y:S05]  /*0460*/  @!P1 BRA `(.L_x_37) ;  /* 0x0000000000bc9947 */ /* 0x000fea0003800000 */
.L_x_41:
[----:B------:R-:W-:-:S04]  /*0470*/  IADD3 R12, P0, PT, R5, UR12, RZ ;  /* 0x0000000c050c7c10 */ /* 0x000fc8000ff1e0ff */
[----:B------:R-:W-:Y:S02]  /*0480*/  LEA.HI.X.SX32 R13, R5, UR13, 0x1, P0 ;  /* 0x0000000d050d7c11 */ /* 0x000fe400080f0eff */
[----:B-1----:R-:W-:-:S03]  /*0490*/  IADD3 R6, P0, PT, R0, R12, RZ ;  /* 0x0000000c00067210 */ /* 0x002fc60007f1e0ff */
[----:B------:R-:W2:Y:S02]  /*04a0*/  LDG.E.S8 R12, desc[UR6][R12.64] ;  /* 0x000000060c0c7981 */ /* 0x000ea4000c1e1300 */
[----:B------:R-:W-:Y:S01]  /*04b0*/  IMAD.X R7, RZ, RZ, R13, P0 ;  /* 0x000000ffff077224 */ /* 0x000fe200000e060d */
[----:B0-----:R-:W-:-:S04]  /*04c0*/  IADD3 R8, P0, PT, R0, R6, RZ ;  /* 0x0000000600087210 */ /* 0x001fc80007f1e0ff */
[----:B------:R-:W3:Y:S01]  /*04d0*/  LDG.E.S8 R6, desc[UR6][R6.64] ;  /* 0x0000000606067981 */ /* 0x000ee2000c1e1300 */
[----:B------:R-:W-:Y:S01]  /*04e0*/  IMAD.X R9, RZ, RZ, R7, P0 ;  /* 0x000000ffff097224 */ /* 0x000fe200000e0607 */
[----:B------:R-:W-:-:S04]  /*04f0*/  IADD3 R10, P0, PT, R0, R8, RZ ;  /* 0x00000008000a7210 */ /* 0x000fc80007f1e0ff */
[----:B------:R-:W4:Y:S01]  /*0500*/  LDG.E.S8 R8, desc[UR6][R8.64] ;  /* 0x0000000608087981 */ /* 0x000f22000c1e1300 */
[----:B------:R-:W-:-:S05]  /*0510*/  IMAD.X R11, RZ, RZ, R9, P0 ;  /* 0x000000ffff0b7224 */ /* 0x000fca00000e0609 */
[----:B------:R-:W5:Y:S01]  /*0520*/  LDG.E.S8 R10, desc[UR6][R10.64] ;  /* 0x000000060a0a7981 */ /* 0x000f62000c1e1300 */
[----:B------:R-:W-:-:S05]  /*0530*/  IMAD R5, R0, 0x4, R5 ;  /* 0x0000000400057824 */ /* 0x000fca00078e0205 */
[----:B------:R-:W-:Y:S01]  /*0540*/  ISETP.GE.AND P0, PT, R5, R2, PT ;  /* 0x000000020500720c */ /* 0x000fe20003f06270 */
[----:B--2---:R-:W-:Y:S02]  /*0550*/  VIADD R4, R12, 0xffffff9f ;  /* 0xffffff9f0c047836 */ /* 0x004fe40000000000 */
[----:B---3--:R-:W-:-:S03]  /*0560*/  VIADD R14, R6, 0xffffff9f ;  /* 0xffffff9f060e7836 */ /* 0x008fc60000000000 */
[----:B------:R-:W-:Y:S01]  /*0570*/  LOP3.LUT R17, R4, 0xffff, RZ, 0xc0, !PT ;  /* 0x0000ffff04117812 */ /* 0x000fe200078ec0ff */
[----:B----4-:R-:W-:Y:S01]  /*0580*/  VIADD R15, R8, 0xffffff9f ;  /* 0xffffff9f080f7836 */ /* 0x010fe20000000000 */
[----:B------:R-:W-:Y:S01]  /*0590*/  LOP3.LUT R19, R14, 0xffff, RZ, 0xc0, !PT ;  /* 0x0000ffff0e137812 */ /* 0x000fe200078ec0ff */
[----:B-----5:R-:W-:-:S03]  /*05a0*/  VIADD R16, R10, 0xffffff9f ;  /* 0xffffff9f0a107836 */ /* 0x020fc60000000000 */
[----:B------:R-:W-:Y:S02]  /*05b0*/  LOP3.LUT R12, R15, 0xffff, RZ, 0xc0, !PT ;  /* 0x0000ffff0f0c7812 */ /* 0x000fe400078ec0ff */
[----:B------:R-:W-:Y:S02]  /*05c0*/  LEA.HI R4, R17, R4, RZ, 0x12 ;  /* 0x0000000411047211 */ /* 0x000fe400078f90ff */
[----:B------:R-:W-:Y:S02]  /*05d0*/  LOP3.LUT R13, R16, 0xffff, RZ, 0xc0, !PT ;  /* 0x0000ffff100d7812 */ /* 0x000fe400078ec0ff */
[----:B------:R-:W-:Y:S02]  /*05e0*/  LEA.HI R14, R19, R14, RZ, 0x12 ;  /* 0x0000000e130e7211 */ /* 0x000fe400078f90ff */
[----:B------:R-:W-:Y:S02]  /*05f0*/  LEA.HI R15, R12, R15, RZ, 0x12 ;  /* 0x0000000f0c0f7211 */ /* 0x000fe400078f90ff */
[----:B------:R-:W-:-:S02]  /*0600*/  LEA.HI R16, R13, R16, RZ, 0x12 ;  /* 0x000000100d107211 */ /* 0x000fc400078f90ff */
[----:B------:R-:W-:Y:S02]  /*0610*/  PRMT R4, R4, 0x9910, RZ ;  /* 0x0000991004047816 */ /* 0x000fe400000000ff */
[----:B------:R-:W-:Y:S02]  /*0620*/  PRMT R6, R14, 0x9910, RZ ;  /* 0x000099100e067816 */ /* 0x000fe400000000ff */
[----:B------:R-:W-:Y:S02]  /*0630*/  PRMT R7, R15, 0x9910, RZ ;  /* 0x000099100f077816 */ /* 0x000fe400000000ff */
[----:B------:R-:W-:Y:S02]  /*0640*/  PRMT R8, R16, 0x9910, RZ ;  /* 0x0000991010087816 */ /* 0x000fe400000000ff */
[----:B------:R-:W-:Y:S02]  /*0650*/  SHF.R.S32.HI R4, RZ, 0x2, R4 ;  /* 0x00000002ff047819 */ /* 0x000fe40000011404 */
[----:B------:R-:W-:-:S02]  /*0660*/  SHF.R.S32.HI R6, RZ, 0x2, R6 ;  /* 0x00000002ff067819 */ /* 0x000fc40000011406 */
[----:B------:R-:W-:Y:S02]  /*0670*/  SHF.R.S32.HI R7, RZ, 0x2, R7 ;  /* 0x00000002ff077819 */ /* 0x000fe40000011407 */
[----:B------:R-:W-:Y:S02]  /*0680*/  SHF.R.S32.HI R8, RZ, 0x2, R8 ;  /* 0x00000002ff087819 */ /* 0x000fe40000011408 */
[----:B------:R-:W-:Y:S02]  /*0690*/  PRMT R4, R4, 0x9910, RZ ;  /* 0x0000991004047816 */ /* 0x000fe400000000ff */
[----:B------:R-:W-:Y:S02]  /*06a0*/  PRMT R6, R6, 0x9910, RZ ;  /* 0x0000991006067816 */ /* 0x000fe400000000ff */
[----:B------:R-:W-:Y:S02]  /*06b0*/  PRMT R7, R7, 0x9910, RZ ;  /* 0x0000991007077816 */ /* 0x000fe400000000ff */
[----:B------:R-:W-:-:S02]  /*06c0*/  PRMT R8, R8, 0x9910, RZ ;  /* 0x0000991008087816 */ /* 0x000fc400000000ff */
[----:B------:R-:W-:Y:S02]  /*06d0*/  LEA R4, R4, UR4, 0x2 ;  /* 0x0000000404047c11 */ /* 0x000fe4000f8e10ff */
[----:B------:R-:W-:Y:S02]  /*06e0*/  LEA R6, R6, UR4, 0x2 ;  /* 0x0000000406067c11 */ /* 0x000fe4000f8e10ff */
[----:B------:R-:W-:Y:S01]  /*06f0*/  LEA R7, R7, UR4, 0x2 ;  /* 0x0000000407077c11 */ /* 0x000fe2000f8e10ff */
[----:B------:R1:W-:Y:S01]  /*0700*/  ATOMS.POPC.INC.32 RZ, [R4+URZ] ;  /* 0x0000000004ff7f8c */ /* 0x0003e2000d8000ff */
[----:B------:R-:W-:-:S03]  /*0710*/  LEA R8, R8, UR4, 0x2 ;  /* 0x0000000408087c11 */ /* 0x000fc6000f8e10ff */
[----:B------:R1:W-:Y:S04]  /*0720*/  ATOMS.POPC.INC.32 RZ, [R6+URZ] ;  /* 0x0000000006ff7f8c */ /* 0x0003e8000d8000ff */
[----:B------:R1:W-:Y:S04]  /*0730*/  ATOMS.POPC.INC.32 RZ, [R7+URZ] ;  /* 0x0000000007ff7f8c */ /* 0x0003e8000d8000ff */
[----:B------:R1:W-:Y:S01]  /*0740*/  ATOMS.POPC.INC.32 RZ, [R8+URZ] ;  /* 0x0000000008ff7f8c */ /* 0x0003e2000d8000ff */
[----:B------:R-:W-:Y:S05]  /*0750*/  @!P0 BRA `(.L_x_41) ;  /* 0xfffffffc00448947 */ /* 0x000fea000383ffff */
.L_x_37:
[----:B------:R-:W-:Y:S05]  /*0760*/  BSYNC.RECONVERGENT B0 ;  /* 0x0000000000007941 */ /* 0x000fea0003800200 */
.L_x_36:
[----:B------:R-:W-:Y:S01]  /*0770*/  BAR.SYNC.DEFER_BLOCKING 0x0 ;  /* 0x0000000000007b1d */ /* 0x000fe20000010000 */
[----:B------:R-:W-:-:S13]  /*0780*/  ISETP.GT.U32.AND P0, PT, R3, 0x6, PT ;  /* 0x000000060300780c */ /* 0x000fda0003f04070 */
[----:B------:R-:W-:Y:S05]  /*0790*/  @P0 EXIT ;  /* 0x000000000000094d */ /* 0x000fea0003800000 */
[----:B-1----:R-:W1:Y:S01]  /*07a0*/  LDC.64 R4, c[0x0][0x388] ;  /* 0x0000e200ff047b82 */ /* 0x002e620000000a00 */
[C---:B------:R-:W-:Y:S01]  /*07b0*/  LEA R7, R3.reuse, UR4, 0x2 ;  /* 0x0000000403077c11 */ /* 0x040fe2000f8e10ff */
[----:B-1----:R-:W-:-:S07]  /*07c0*/  IMAD.WIDE.U32 R4, R3, 0x4, R4 ;  /* 0x0000000403047825 */ /* 0x002fce00078e0004 */
.L_x_44:
[----:B------:R-:W1:Y:S01]  /*07d0*/  LDS R9, [R7] ;  /* 0x0000000007097984 */ /* 0x000e620000000800 */
[----:B------:R-:W-:Y:S01]  /*07e0*/  IMAD.IADD R3, R0, 0x1, R3 ;  /* 0x0000000100037824 */ /* 0x000fe200078e0203 */
[----:B------:R-:W-:Y:S04]  /*07f0*/  BSSY.RECONVERGENT B0, `(.L_x_42) ;  /* 0x0000005000007945 */ /* 0x000fe80003800200 */
[----:B------:R-:W-:Y:S02]  /*0800*/  ISETP.GE.U32.AND P1, PT, R3, 0x7, PT ;  /* 0x000000070300780c */ /* 0x000fe40003f26070 */
[----:B-1----:R-:W-:-:S13]  /*0810*/  ISETP.GE.AND P0, PT, R9, 0x1, PT ;  /* 0x000000010900780c */ /* 0x002fda0003f06270 */
[----:B------:R-:W-:Y:S05]  /*0820*/  @!P0 BRA `(.L_x_43) ;  /* 0x0000000000048947 */ /* 0x000fea0003800000 */
[----:B------:R1:W-:Y:S02]  /*0830*/  REDG.E.ADD.STRONG.GPU desc[UR6][R4.64], R9 ;  /* 0x000000090400798e */ /* 0x0003e4000c12e106 */
.L_x_43:
[----:B------:R-:W-:Y:S05]  /*0840*/  BSYNC.RECONVERGENT B0 ;  /* 0x0000000000007941 */ /* 0x000fea0003800200 */
.L_x_42:
[C---:B------:R-:W-:Y:S02]  /*0850*/  IMAD R7, R0.reuse, 0x4, R7 ;  /* 0x0000000400077824 */ /* 0x040fe400078e0207 */
[----:B-1----:R-:W-:Y:S01]  /*0860*/  IMAD.WIDE.U32 R4, R0, 0x4, R4 ;  /* 0x0000000400047825 */ /* 0x002fe200078e0004 */
[----:B------:R-:W-:Y:S06]  /*0870*/  @!P1 BRA `(.L_x_44) ;  /* 0xfffffffc00d49947 */ /* 0x000fec000383ffff */
[----:B------:R-:W-:Y:S05]  /*0880*/  EXIT ;  /* 0x000000000000794d */ /* 0x000fea0003800000 */
.L_x_45:
        /* <DEDUP_REMOVED lines=15> */
.L_x_48:


//--------------------- .text._Z23simple_histogram_kernelPcPi --------------------------
	.section	.text._Z23simple_histogram_kernelPcPi,"ax",@progbits
	.align	128
        .global         _Z23simple_histogram_kernelPcPi
        .type           _Z23simple_histogram_kernelPcPi,@function
        .size           _Z23simple_histogram_kernelPcPi,(.L_x_49 - _Z23simple_histogram_kernelPcPi)
        .other          _Z23simple_histogram_kernelPcPi,@"STO_CUDA_ENTRY STV_DEFAULT"
_Z23simple_histogram_kernelPcPi:
.text._Z23simple_histogram_kernelPcPi:
[----:B------:R-:W-:Y:S01]  /*0000*/  LDC R1, c[0x0][0x37c] ;  /* 0x0000df00ff017b82 */ /* 0x000fe20000000800 */
[----:B------:R-:W0:Y:S07]  /*0010*/  S2R R3, SR_TID.X ;  /* 0x0000000000037919 */ /* 0x000e2e0000002100 */
[----:B------:R-:W0:Y:S08]  /*0020*/  S2UR UR4, SR_CTAID.X ;  /* 0x00000000000479c3 */ /* 0x000e300000002500 */
[----:B------:R-:W0:Y:S02]  /*0030*/  LDC R0, c[0x0][0x360] ;  /* 0x0000d800ff007b82 */ /* 0x000e240000000800 */
[----:B0-----:R-:W-:-:S05]  /*0040*/  IMAD R0, R0, UR4, R3 ;  /* 0x0000000400007c24 */ /* 0x001fca000f8e0203 */
[----:B------:R-:W-:-:S13]  /*0050*/  ISETP.GT.AND P0, PT, R0, 0x5f5e0fe, PT ;  /* 0x05f5e0fe0000780c */ /* 0x000fda0003f04270 */
[----:B------:R-:W-:Y:S05]  /*0060*/  @P0 EXIT ;  /* 0x000000000000094d */ /* 0x000fea0003800000 */
[----:B------:R-:W0:Y:S01]  /*0070*/  LDCU.64 UR6, c[0x0][0x380] ;  /* 0x00007000ff0677ac */ /* 0x000e220008000a00 */
[----:B------:R-:W1:Y:S01]  /*0080*/  LDCU.64 UR4, c[0x0][0x358] ;  /* 0x00006b00ff0477ac */ /* 0x000e620008000a00 */
[----:B0-----:R-:W-:-:S04]  /*0090*/  IADD3 R2, P0, PT, R0, UR6, RZ ;  /* 0x0000000600027c10 */ /* 0x001fc8000ff1e0ff */
[----:B------:R-:W-:-:S05]  /*00a0*/  LEA.HI.X.SX32 R3, R0, UR7, 0x1, P0 ;  /* 0x0000000700037c11 */ /* 0x000fca00080f0eff */
[----:B-1----:R-:W2:Y:S01]  /*00b0*/  LDG.E.S8 R2, desc[UR4][R2.64] ;  /* 0x0000000402027981 */ /* 0x002ea2000c1e1300 */
[----:B------:R-:W-:Y:S02]  /*00c0*/  IMAD.MOV.U32 R9, RZ, RZ, 0x1 ;  /* 0x00000001ff097424 */ /* 0x000fe400078e00ff */
[----:B--2---:R-:W-:-:S05]  /*00d0*/  VIADD R0, R2, 0xffffff9f ;  /* 0xffffff9f02007836 */ /* 0x004fca0000000000 */
[----:B------:R-:W-:-:S04]  /*00e0*/  LOP3.LUT R5, R0, 0xffff, RZ, 0xc0, !PT ;  /* 0x0000ffff00057812 */ /* 0x000fc800078ec0ff */
[----:B------:R-:W-:Y:S02]  /*00f0*/  LEA.HI R0, R5, R0, RZ, 0x12 ;  /* 0x0000000005007211 */ /* 0x000fe400078f90ff */
[----:B------:R-:W0:Y:S02]  /*0100*/  LDC.64 R4, c[0x0][0x388] ;  /* 0x0000e200ff047b82 */ /* 0x000e240000000a00 */
[----:B------:R-:W-:-:S04]  /*0110*/  PRMT R0, R0, 0x9910, RZ ;  /* 0x0000991000007816 */ /* 0x000fc800000000ff */
[----:B------:R-:W-:-:S04]  /*0120*/  SHF.R.S32.HI R0, RZ, 0x2, R0 ;  /* 0x00000002ff007819 */ /* 0x000fc80000011400 */
[----:B------:R-:W-:-:S05]  /*0130*/  PRMT R7, R0, 0x9910, RZ ;  /* 0x0000991000077816 */ /* 0x000fca00000000ff */
[----:B0-----:R-:W-:-:S05]  /*0140*/  IMAD.WIDE R2, R7, 0x4, R4 ;  /* 0x0000000407027825 */ /* 0x001fca00078e0204 */
[----:B------:R-:W-:Y:S01]  /*0150*/  REDG.E.ADD.STRONG.GPU desc[UR4][R2.64], R9 ;  /* 0x000000090200798e */ /* 0x000fe2000c12e104 */
[----:B------:R-:W-:Y:S05]  /*0160*/  EXIT ;  /* 0x000000000000794d */ /* 0x000fea0003800000 */
.L_x_46:
        /* <DEDUP_REMOVED lines=9> */
.L_x_49:


//--------------------- .nv.shared._Z20agg_histogram_kernelPcPi --------------------------
	.section	.nv.shared._Z20agg_histogram_kernelPcPi,"aw",@nobits
	.sectionflags	@""
	.align	4
.nv.shared._Z20agg_histogram_kernelPcPi:
	.zero		1052


//--------------------- .nv.shared.reserved.0     --------------------------
	.section	.nv.shared.reserved.0,"aw",@nobits
	.weak		__nv_reservedSMEM_offset_0_alias
	.size		__nv_reservedSMEM_offset_0_alias, 0, 64
	.other		__nv_reservedSMEM_offset_0_alias,@"STO_CUDA_RESERVED_SHARED STV_DEFAULT"
__nv_reservedSMEM_offset_0_alias:
	.zero		0
	.zero		64


//--------------------- .nv.shared._Z16histogram_kernelPcPi --------------------------
	.section	.nv.shared._Z16histogram_kernelPcPi,"aw",@nobits
	.sectionflags	@""
	.align	4
.nv.shared._Z16histogram_kernelPcPi:
	.zero		1052


//--------------------- .nv.constant0._Z20agg_histogram_kernelPcPi --------------------------
	.section	.nv.constant0._Z20agg_histogram_kernelPcPi,"a",@progbits
	.sectionflags	@""
	.align	4
.nv.constant0._Z20agg_histogram_kernelPcPi:
	.zero		912


//--------------------- .nv.constant0._Z16histogram_kernelPcPi --------------------------
	.section	.nv.constant0._Z16histogram_kernelPcPi,"a",@progbits
	.sectionflags	@""
	.align	4
.nv.constant0._Z16histogram_kernelPcPi:
	.zero		912


//--------------------- .nv.constant0._Z23simple_histogram_kernelPcPi --------------------------
	.section	.nv.constant0._Z23simple_histogram_kernelPcPi,"a",@progbits
	.sectionflags	@""
	.align	4
.nv.constant0._Z23simple_histogram_kernelPcPi:
	.zero		912


//--------------------- SYMBOLS --------------------------

	.type		.nv.reservedSmem.offset0,@object
	.size		.nv.reservedSmem.offset0,0x4
	.type		.nv.reservedSmem.cap,@object
	.size		.nv.reservedSmem.cap,0x4
